def attn_fwd(
    Q,
    K,
    V,
    Out,
    Lse,
    sm_scale,
    stride_qz,
    stride_qh,
    stride_qm,
    stride_qk,
    stride_kz,
    stride_kh,
    stride_kn,
    stride_kk,
    stride_vz,
    stride_vh,
    stride_vn,
    stride_vk,
    stride_oz,
    stride_oh,
    stride_om,
    stride_ok,
    seqlen_q,
    seqlen_k,
    BLOCK_M: tl.constexpr,
    BLOCK_N: tl.constexpr,
    HEAD_DIM: tl.constexpr,
    CAUSAL: tl.constexpr,
):
    start_m = tl.program_id(0)
    off_hz = tl.program_id(1)
    q_off = off_hz * stride_qh
    k_off = off_hz * stride_kh
    v_off = off_hz * stride_vh
    offs_m = start_m * BLOCK_M + tl.arange(0, BLOCK_M)
    offs_d = tl.arange(0, HEAD_DIM)
    offs_n = tl.arange(0, BLOCK_N)
    q_ptrs = Q + q_off + offs_m[:, None] * stride_qm + offs_d[None, :] * stride_qk
    k_ptrs = K + k_off + offs_d[:, None] * stride_kk + offs_n[None, :] * stride_kn
    v_ptrs = V + v_off + offs_n[:, None] * stride_vn + offs_d[None, :] * stride_vk
    m_i = tl.full([BLOCK_M], float("-inf"), dtype=tl.float32)
    l_i = tl.zeros([BLOCK_M], dtype=tl.float32) + 1.0
    acc = tl.zeros([BLOCK_M, HEAD_DIM], dtype=tl.float32)
    q = tl.load(q_ptrs)
    acc, l_i, m_i = _attn_fwd_inner(
        acc,
        l_i,
        m_i,
        q,
        k_ptrs,
        v_ptrs,
        sm_scale,
        stride_kn,
        stride_vn,
        start_m,
        seqlen_k,
        BLOCK_M,
        BLOCK_N,
        HEAD_DIM,
        CAUSAL,
    )
    acc = acc / l_i[:, None]
    lse = m_i + tl.math.log2(l_i) / 1.4426950408889634
    o_ptrs = (
        Out
        + off_hz * stride_oh
        + offs_m[:, None] * stride_om
        + offs_d[None, :] * stride_ok
    )
    tl.store(o_ptrs, acc.to(Out.dtype.element_ty))
    tl.store(Lse + off_hz * seqlen_q + offs_m, lse)

# config = {"BLOCK_M": 128, "BLOCK_N": 16, "HEAD_DIM": 128, "arch": "sm_80", "causal": true, "dtype": "bf16", "num_stages": 2, "num_warps": 8}
# arch = sm_80


// ===== COMPILED SASS (sm_80) =====

	.target	sm_80

	.elftype	@"ET_EXEC"


//--------------------- .note.nv.tkinfo           --------------------------
	.section	.note.nv.tkinfo,"",@"SHT_NOTE"
	.sectionflags	@"SHF_NOTE_NV_TKINFO"
	.tkinfo
        /*0018*/ 	.word	0x00000002
        /*0030*/ 	.string	""
        /*0030*/ 	.string	"ptxas"
        /*0030*/ 	.string	"Cuda compilation tools, release 13.0, V13.0.88"
        /*0030*/ 	.string	"Build cuda_13.0.r13.0/compiler.36424714_0"
        /*0030*/ 	.string	"-v  -suppress-debug-info  -lineinfo  -arch sm_80 "



//--------------------- .note.nv.cuinfo           --------------------------
	.section	.note.nv.cuinfo,"",@"SHT_NOTE"
	.sectionflags	@"SHF_NOTE_NV_CUINFO"
        /*0018*/ 	.short	0x0002
        /*001a*/ 	.short	0x0050
        /*001c*/ 	.short	0x0082
	.zero		2


//--------------------- .nv.info                  --------------------------
	.section	.nv.info,"",@"SHT_CUDA_INFO"
	.align	4


	//----- nvinfo : EIATTR_REGCOUNT
	.align		4
        /*0000*/ 	.byte	0x04, 0x2f
        /*0002*/ 	.short	(.L_2 - .L_1)
	.align		4
.L_1:
        /*0004*/ 	.word	index@(attn_fwd)
        /*0008*/ 	.word	0x000000aa


	//----- nvinfo : EIATTR_FRAME_SIZE
	.align		4
.L_2:
        /*000c*/ 	.byte	0x04, 0x11
        /*000e*/ 	.short	(.L_4 - .L_3)
	.align		4
.L_3:
        /*0010*/ 	.word	index@(attn_fwd)
        /*0014*/ 	.word	0x00000000


	//----- nvinfo : EIATTR_MIN_STACK_SIZE
	.align		4
.L_4:
        /*0018*/ 	.byte	0x04, 0x12
        /*001a*/ 	.short	(.L_6 - .L_5)
	.align		4
.L_5:
        /*001c*/ 	.word	index@(attn_fwd)
        /*0020*/ 	.word	0x00000000
.L_6:


//--------------------- .nv.info.attn_fwd         --------------------------
	.section	.nv.info.attn_fwd,"",@"SHT_CUDA_INFO"
	.sectionflags	@""
	.align	4


	//----- nvinfo : EIATTR_CUDA_API_VERSION
	.align		4
        /*0000*/ 	.byte	0x04, 0x37
        /*0002*/ 	.short	(.L_8 - .L_7)
.L_7:
        /*0004*/ 	.word	0x00000082


	//----- nvinfo : EIATTR_SW2861232_WAR
	.align		4
.L_8:
        /*0008*/ 	.byte	0x01, 0x35
	.zero		2


	//----- nvinfo : EIATTR_PARAM_CBANK
	.align		4
        /*000c*/ 	.byte	0x04, 0x0a
        /*000e*/ 	.short	(.L_10 - .L_9)
	.align		4
.L_9:
        /*0010*/ 	.word	index@(.nv.constant0.attn_fwd)
        /*0014*/ 	.short	0x0160
        /*0016*/ 	.short	0x0088


	//----- nvinfo : EIATTR_CBANK_PARAM_SIZE
	.align		4
.L_10:
        /*0018*/ 	.byte	0x03, 0x19
        /*001a*/ 	.short	0x0088


	//----- nvinfo : EIATTR_KPARAM_INFO
	.align		4
        /*001c*/ 	.byte	0x04, 0x17
        /*001e*/ 	.short	(.L_12 - .L_11)
.L_11:
        /*0020*/ 	.word	0x00000000
        /*0024*/ 	.short	0x0019
        /*0026*/ 	.short	0x0080
        /*0028*/ 	.byte	0x00, 0xf4, 0x21, 0x00


	//----- nvinfo : EIATTR_KPARAM_INFO
	.align		4
.L_12:
        /*002c*/ 	.byte	0x04, 0x17
        /*002e*/ 	.short	(.L_14 - .L_13)
.L_13:
        /*0030*/ 	.word	0x00000000
        /*0034*/ 	.short	0x0018
        /*0036*/ 	.short	0x0078
        /*0038*/ 	.byte	0x00, 0xf4, 0x21, 0x00


	//----- nvinfo : EIATTR_KPARAM_INFO
	.align		4
.L_14:
        /*003c*/ 	.byte	0x04, 0x17
        /*003e*/ 	.short	(.L_16 - .L_15)
.L_15:
        /*0040*/ 	.word	0x00000000
        /*0044*/ 	.short	0x0017
        /*0046*/ 	.short	0x0070
        /*0048*/ 	.byte	0x00, 0xf0, 0x11, 0x00


	//----- nvinfo : EIATTR_KPARAM_INFO
	.align		4
.L_16:
        /*004c*/ 	.byte	0x04, 0x17
        /*004e*/ 	.short	(.L_18 - .L_17)
.L_17:
        /*0050*/ 	.word	0x00000000
        /*0054*/ 	.short	0x0016
        /*0056*/ 	.short	0x006c
        /*0058*/ 	.byte	0x00, 0xf0, 0x11, 0x00


	//----- nvinfo : EIATTR_KPARAM_INFO
	.align		4
.L_18:
        /*005c*/ 	.byte	0x04, 0x17
        /*005e*/ 	.short	(.L_20 - .L_19)
.L_19:
        /*0060*/ 	.word	0x00000000
        /*0064*/ 	.short	0x0015
        /*0066*/ 	.short	0x0068
        /*0068*/ 	.byte	0x00, 0xf0, 0x11, 0x00


	//----- nvinfo : EIATTR_KPARAM_INFO
	.align		4
.L_20:
        /*006c*/ 	.byte	0x04, 0x17
        /*006e*/ 	.short	(.L_22 - .L_21)
.L_21:
        /*0070*/ 	.word	0x00000000
        /*0074*/ 	.short	0x0014
        /*0076*/ 	.short	0x0064
        /*0078*/ 	.byte	0x00, 0xf0, 0x11, 0x00


	//----- nvinfo : EIATTR_KPARAM_INFO
	.align		4
.L_22:
        /*007c*/ 	.byte	0x04, 0x17
        /*007e*/ 	.short	(.L_24 - .L_23)
.L_23:
        /*0080*/ 	.word	0x00000000
        /*0084*/ 	.short	0x0013
        /*0086*/ 	.short	0x0060
        /*0088*/ 	.byte	0x00, 0xf0, 0x11, 0x00


	//----- nvinfo : EIATTR_KPARAM_INFO
	.align		4
.L_24:
        /*008c*/ 	.byte	0x04, 0x17
        /*008e*/ 	.short	(.L_26 - .L_25)
.L_25:
        /*0090*/ 	.word	0x00000000
        /*0094*/ 	.short	0x0012
        /*0096*/ 	.short	0x005c
        /*0098*/ 	.byte	0x00, 0xf0, 0x11, 0x00


	//----- nvinfo : EIATTR_KPARAM_INFO
	.align		4
.L_26:
        /*009c*/ 	.byte	0x04, 0x17
        /*009e*/ 	.short	(.L_28 - .L_27)
.L_27:
        /*00a0*/ 	.word	0x00000000
        /*00a4*/ 	.short	0x0011
        /*00a6*/ 	.short	0x0058
        /*00a8*/ 	.byte	0x00, 0xf0, 0x11, 0x00


	//----- nvinfo : EIATTR_KPARAM_INFO
	.align		4
.L_28:
        /*00ac*/ 	.byte	0x04, 0x17
        /*00ae*/ 	.short	(.L_30 - .L_29)
.L_29:
        /*00b0*/ 	.word	0x00000000
        /*00b4*/ 	.short	0x0010
        /*00b6*/ 	.short	0x0054
        /*00b8*/ 	.byte	0x00, 0xf0, 0x11, 0x00


	//----- nvinfo : EIATTR_KPARAM_INFO
	.align		4
.L_30:
        /*00bc*/ 	.byte	0x04, 0x17
        /*00be*/ 	.short	(.L_32 - .L_31)
.L_31:
        /*00c0*/ 	.word	0x00000000
        /*00c4*/ 	.short	0x000f
        /*00c6*/ 	.short	0x0050
        /*00c8*/ 	.byte	0x00, 0xf0, 0x11, 0x00


	//----- nvinfo : EIATTR_KPARAM_INFO
	.align		4
.L_32:
        /*00cc*/ 	.byte	0x04, 0x17
        /*00ce*/ 	.short	(.L_34 - .L_33)
.L_33:
        /*00d0*/ 	.word	0x00000000
        /*00d4*/ 	.short	0x000e
        /*00d6*/ 	.short	0x004c
        /*00d8*/ 	.byte	0x00, 0xf0, 0x11, 0x00


	//----- nvinfo : EIATTR_KPARAM_INFO
	.align		4
.L_34:
        /*00dc*/ 	.byte	0x04, 0x17
        /*00de*/ 	.short	(.L_36 - .L_35)
.L_35:
        /*00e0*/ 	.word	0x00000000
        /*00e4*/ 	.short	0x000d
        /*00e6*/ 	.short	0x0048
        /*00e8*/ 	.byte	0x00, 0xf0, 0x11, 0x00


	//----- nvinfo : EIATTR_KPARAM_INFO
	.align		4
.L_36:
        /*00ec*/ 	.byte	0x04, 0x17
        /*00ee*/ 	.short	(.L_38 - .L_37)
.L_37:
        /*00f0*/ 	.word	0x00000000
        /*00f4*/ 	.short	0x000c
        /*00f6*/ 	.short	0x0044
        /*00f8*/ 	.byte	0x00, 0xf0, 0x11, 0x00


	//----- nvinfo : EIATTR_KPARAM_INFO
	.align		4
.L_38:
        /*00fc*/ 	.byte	0x04, 0x17
        /*00fe*/ 	.short	(.L_40 - .L_39)
.L_39:
        /*0100*/ 	.word	0x00000000
        /*0104*/ 	.short	0x000b
        /*0106*/ 	.short	0x0040
        /*0108*/ 	.byte	0x00, 0xf0, 0x11, 0x00


	//----- nvinfo : EIATTR_KPARAM_INFO
	.align		4
.L_40:
        /*010c*/ 	.byte	0x04, 0x17
        /*010e*/ 	.short	(.L_42 - .L_41)
.L_41:
        /*0110*/ 	.word	0x00000000
        /*0114*/ 	.short	0x000a
        /*0116*/ 	.short	0x003c
        /*0118*/ 	.byte	0x00, 0xf0, 0x11, 0x00


	//----- nvinfo : EIATTR_KPARAM_INFO
	.align		4
.L_42:
        /*011c*/ 	.byte	0x04, 0x17
        /*011e*/ 	.short	(.L_44 - .L_43)
.L_43:
        /*0120*/ 	.word	0x00000000
        /*0124*/ 	.short	0x0009
        /*0126*/ 	.short	0x0038
        /*0128*/ 	.byte	0x00, 0xf0, 0x11, 0x00


	//----- nvinfo : EIATTR_KPARAM_INFO
	.align		4
.L_44:
        /*012c*/ 	.byte	0x04, 0x17
        /*012e*/ 	.short	(.L_46 - .L_45)
.L_45:
        /*0130*/ 	.word	0x00000000
        /*0134*/ 	.short	0x0008
        /*0136*/ 	.short	0x0034
        /*0138*/ 	.byte	0x00, 0xf0, 0x11, 0x00


	//----- nvinfo : EIATTR_KPARAM_INFO
	.align		4
.L_46:
        /*013c*/ 	.byte	0x04, 0x17
        /*013e*/ 	.short	(.L_48 - .L_47)
.L_47:
        /*0140*/ 	.word	0x00000000
        /*0144*/ 	.short	0x0007
        /*0146*/ 	.short	0x0030
        /*0148*/ 	.byte	0x00, 0xf0, 0x11, 0x00


	//----- nvinfo : EIATTR_KPARAM_INFO
	.align		4
.L_48:
        /*014c*/ 	.byte	0x04, 0x17
        /*014e*/ 	.short	(.L_50 - .L_49)
.L_49:
        /*0150*/ 	.word	0x00000000
        /*0154*/ 	.short	0x0006
        /*0156*/ 	.short	0x002c
        /*0158*/ 	.byte	0x00, 0xf0, 0x11, 0x00


	//----- nvinfo : EIATTR_KPARAM_INFO
	.align		4
.L_50:
        /*015c*/ 	.byte	0x04, 0x17
        /*015e*/ 	.short	(.L_52 - .L_51)
.L_51:
        /*0160*/ 	.word	0x00000000
        /*0164*/ 	.short	0x0005
        /*0166*/ 	.short	0x0028
        /*0168*/ 	.byte	0x00, 0xf0, 0x11, 0x00


	//----- nvinfo : EIATTR_KPARAM_INFO
	.align		4
.L_52:
        /*016c*/ 	.byte	0x04, 0x17
        /*016e*/ 	.short	(.L_54 - .L_53)
.L_53:
        /*0170*/ 	.word	0x00000000
        /*0174*/ 	.short	0x0004
        /*0176*/ 	.short	0x0020
        /*0178*/ 	.byte	0x00, 0xf4, 0x21, 0x00


	//----- nvinfo : EIATTR_KPARAM_INFO
	.align		4
.L_54:
        /*017c*/ 	.byte	0x04, 0x17
        /*017e*/ 	.short	(.L_56 - .L_55)
.L_55:
        /*0180*/ 	.word	0x00000000
        /*0184*/ 	.short	0x0003
        /*0186*/ 	.short	0x0018
        /*0188*/ 	.byte	0x00, 0xf4, 0x21, 0x00


	//----- nvinfo : EIATTR_KPARAM_INFO
	.align		4
.L_56:
        /*018c*/ 	.byte	0x04, 0x17
        /*018e*/ 	.short	(.L_58 - .L_57)
.L_57:
        /*0190*/ 	.word	0x00000000
        /*0194*/ 	.short	0x0002
        /*0196*/ 	.short	0x0010
        /*0198*/ 	.byte	0x00, 0xf4, 0x21, 0x00


	//----- nvinfo : EIATTR_KPARAM_INFO
	.align		4
.L_58:
        /*019c*/ 	.byte	0x04, 0x17
        /*019e*/ 	.short	(.L_60 - .L_59)
.L_59:
        /*01a0*/ 	.word	0x00000000
        /*01a4*/ 	.short	0x0001
        /*01a6*/ 	.short	0x0008
        /*01a8*/ 	.byte	0x00, 0xf4, 0x21, 0x00


	//----- nvinfo : EIATTR_KPARAM_INFO
	.align		4
.L_60:
        /*01ac*/ 	.byte	0x04, 0x17
        /*01ae*/ 	.short	(.L_62 - .L_61)
.L_61:
        /*01b0*/ 	.word	0x00000000
        /*01b4*/ 	.short	0x0000
        /*01b6*/ 	.short	0x0000
        /*01b8*/ 	.byte	0x00, 0xf4, 0x21, 0x00


	//----- nvinfo : EIATTR_MAXREG_COUNT
	.align		4
.L_62:
        /*01bc*/ 	.byte	0x03, 0x1b
        /*01be*/ 	.short	0x00ff


	//----- nvinfo : EIATTR_NUM_BARRIERS
	.align		4
        /*01c0*/ 	.byte	0x02, 0x4c
        /*01c2*/ 	.byte	0x01
	.zero		1


	//----- nvinfo : EIATTR_MERCURY_ISA_VERSION
	.align		4
        /*01c4*/ 	.byte	0x03, 0x5f
        /*01c6*/ 	.short	0x0000


	//----- nvinfo : EIATTR_COOP_GROUP_MASK_REGIDS
	.align		4
        /*01c8*/ 	.byte	0x04, 0x29
        /*01ca*/ 	.short	(.L_64 - .L_63)


	//   ....[0]....
.L_63:
        /*01cc*/ 	.word	0xffffffff


	//   ....[1]....
        /*01d0*/ 	.word	0xffffffff


	//   ....[2]....
        /*01d4*/ 	.word	0xffffffff


	//   ....[3]....
        /*01d8*/ 	.word	0xffffffff


	//   ....[4]....
        /*01dc*/ 	.word	0xffffffff


	//   ....[5]....
        /*01e0*/ 	.word	0xffffffff


	//   ....[6]....
        /*01e4*/ 	.word	0xffffffff


	//   ....[7]....
        /*01e8*/ 	.word	0xffffffff


	//----- nvinfo : EIATTR_COOP_GROUP_INSTR_OFFSETS
	.align		4
.L_64:
        /*01ec*/ 	.byte	0x04, 0x28
        /*01ee*/ 	.short	(.L_66 - .L_65)


	//   ....[0]....
.L_65:
        /*01f0*/ 	.word	0x00002810


	//   ....[1]....
        /*01f4*/ 	.word	0x00002870


	//   ....[2]....
        /*01f8*/ 	.word	0x00002890


	//   ....[3]....
        /*01fc*/ 	.word	0x000028b0


	//   ....[4]....
        /*0200*/ 	.word	0x00002f50


	//   ....[5]....
        /*0204*/ 	.word	0x00002f60


	//   ....[6]....
        /*0208*/ 	.word	0x000030a0


	//   ....[7]....
        /*020c*/ 	.word	0x000030d0


	//----- nvinfo : EIATTR_EXIT_INSTR_OFFSETS
	.align		4
.L_66:
        /*0210*/ 	.byte	0x04, 0x1c
        /*0212*/ 	.short	(.L_68 - .L_67)


	//   ....[0]....
.L_67:
        /*0214*/ 	.word	0x00005d70


	//   ....[1]....
        /*0218*/ 	.word	0x00005e10


	//----- nvinfo : EIATTR_REQNTID
	.align		4
.L_68:
        /*021c*/ 	.byte	0x04, 0x10
        /*021e*/ 	.short	(.L_70 - .L_69)
.L_69:
        /*0220*/ 	.word	0x00000100
        /*0224*/ 	.word	0x00000001
        /*0228*/ 	.word	0x00000001
.L_70:


//--------------------- .nv.callgraph             --------------------------
	.section	.nv.callgraph,"",@"SHT_CUDA_CALLGRAPH"
	.align	4
	.sectionentsize	8
	.align		4
        /*0000*/ 	.word	0x00000000
	.align		4
        /*0004*/ 	.word	0xffffffff
	.align		4
        /*0008*/ 	.word	0x00000000
	.align		4
        /*000c*/ 	.word	0xfffffffe
	.align		4
        /*0010*/ 	.word	0x00000000
	.align		4
        /*0014*/ 	.word	0xfffffffd
	.align		4
        /*0018*/ 	.word	0x00000000
	.align		4
        /*001c*/ 	.word	0xfffffffc


//--------------------- .nv.rel.action            --------------------------
	.section	.nv.rel.action,"",@"SHT_CUDA_RELOCINFO"
	.align	8
	.sectionentsize	8
        /*0000*/ 	.byte	0x73, 0x00, 0x00, 0x00, 0x00, 0x00, 0x00, 0x00, 0x00, 0x00, 0x00, 0x11, 0x25, 0x00, 0x05, 0x36


//--------------------- .nv.constant4             --------------------------
	.section	.nv.constant4,"a",@progbits
	.align	8
	.align		8
.nv.constant4:
        /*0000*/ 	.dword	_$_str


//--------------------- .nv.constant0.attn_fwd    --------------------------
	.section	.nv.constant0.attn_fwd,"a",@progbits
	.sectionflags	@""
	.align	4
.nv.constant0.attn_fwd:
	.zero		488


//--------------------- .text.attn_fwd            --------------------------
	.section	.text.attn_fwd,"ax",@progbits
	.sectioninfo	@"SHI_REGISTERS=170"
	.align	128
        .global         attn_fwd
        .type           attn_fwd,@function
        .size           attn_fwd,(.L_x_4 - attn_fwd)
        .other          attn_fwd,@"STO_CUDA_ENTRY STV_DEFAULT"
attn_fwd:
.text.attn_fwd:
[----:B------:R-:W-:Y:S02]  /*0000*/  IMAD.MOV.U32 R1, RZ, RZ, c[0x0][0x28] ;  /* 0x00000a00ff017624 */ /* 0x000fe400078e00ff */
[----:B------:R-:W0:Y:S01]  /*0010*/  S2R R69, SR_CTAID.X ;  /* 0x0000000000457919 */ /* 0x000e220000002500 */
[----:B------:R-:W-:Y:S01]  /*0020*/  IMAD.MOV.U32 R7, RZ, RZ, c[0x0][0x198] ;  /* 0x00006600ff077624 */ /* 0x000fe200078e00ff */
[----:B------:R-:W-:Y:S02]  /*0030*/  ULDC.64 UR6, c[0x0][0x118] ;  /* 0x0000460000067ab9 */ /* 0x000fe40000000a00 */
[----:B------:R-:W1:Y:S04]  /*0040*/  S2R R0, SR_TID.X ;  /* 0x0000000000007919 */ /* 0x000e680000002100 */
[----:B------:R-:W2:Y:S01]  /*0050*/  S2R R118, SR_CTAID.Y ;  /* 0x0000000000767919 */ /* 0x000ea20000002600 */
[----:B0-----:R-:W-:Y:S01]  /*0060*/  IMAD.SHL.U32 R69, R69, 0x80, RZ ;  /* 0x0000008045457824 */ /* 0x001fe200078e00ff */
[----:B-1----:R-:W-:-:S04]  /*0070*/  SHF.R.U32.HI R128, RZ, 0x7, R0 ;  /* 0x00000007ff807819 */ /* 0x002fc80000011600 */
[----:B------:R-:W-:Y:S02]  /*0080*/  LOP3.LUT R119, R69, 0x7f, R0, 0xf8, !PT ;  /* 0x0000007f45777812 */ /* 0x000fe400078ef800 */
[----:B------:R-:W-:Y:S01]  /*0090*/  SGXT.U32 R128, R128, 0x1 ;  /* 0x000000018080781a */ /* 0x000fe20000000000 */
[----:B--2---:R-:W-:Y:S02]  /*00a0*/  IMAD R2, R118, c[0x0][0x190], RZ ;  /* 0x0000640076027a24 */ /* 0x004fe400078e02ff */
[----:B------:R-:W-:Y:S02]  /*00b0*/  IMAD R4, R119, c[0x0][0x194], RZ ;  /* 0x0000650077047a24 */ /* 0x000fe400078e02ff */
[----:B------:R-:W-:Y:S01]  /*00c0*/  IMAD R12, R128, c[0x0][0x198], RZ ;  /* 0x00006600800c7a24 */ /* 0x000fe200078e02ff */
[----:B------:R-:W-:Y:S01]  /*00d0*/  SHF.L.U32 R3, R2, 0x1, RZ ;  /* 0x0000000102037819 */ /* 0x000fe200000006ff */
[C---:B------:R-:W-:Y:S02]  /*00e0*/  IMAD.SHL.U32 R6, R4.reuse, 0x2, RZ ;  /* 0x0000000204067824 */ /* 0x040fe400078e00ff */
[----:B------:R-:W-:-:S03]  /*00f0*/  IMAD.HI R5, R4, 0x2, RZ ;  /* 0x0000000204057827 */ /* 0x000fc600078e02ff */
[----:B------:R-:W-:Y:S01]  /*0100*/  IADD3 R3, P0, P1, R6, c[0x0][0x160], R3 ;  /* 0x0000580006037a10 */ /* 0x000fe2000791e003 */
[----:B------:R-:W-:Y:S02]  /*0110*/  IMAD R4, R7, 0x2, R12 ;  /* 0x0000000207047824 */ /* 0x000fe400078e020c */
[----:B------:R-:W-:-:S04]  /*0120*/  IMAD.HI R2, R2, 0x2, RZ ;  /* 0x0000000202027827 */ /* 0x000fc800078e02ff */
[----:B------:R-:W-:Y:S01]  /*0130*/  IMAD R6, R7, 0x2, R4 ;  /* 0x0000000207067824 */ /* 0x000fe200078e0204 */
[----:B------:R-:W-:Y:S02]  /*0140*/  IADD3.X R2, R5, c[0x0][0x164], R2, P0, P1 ;  /* 0x0000590005027a10 */ /* 0x000fe400007e2402 */
[CC--:B------:R-:W-:Y:S02]  /*0150*/  LEA R8, P0, R12.reuse, R3.reuse, 0x1 ;  /* 0x000000030c087211 */ /* 0x0c0fe400078008ff */
[C---:B------:R-:W-:Y:S02]  /*0160*/  LEA R18, R7.reuse, R6, 0x1 ;  /* 0x0000000607127211 */ /* 0x040fe400078e08ff */
[----:B------:R-:W-:Y:S02]  /*0170*/  LEA.HI.X.SX32 R9, R12, R2, 0x1, P0 ;  /* 0x000000020c097211 */ /* 0x000fe400000f0eff */
[-C--:B------:R-:W-:Y:S01]  /*0180*/  LEA R10, P1, R4, R3.reuse, 0x1 ;  /* 0x00000003040a7211 */ /* 0x080fe200078208ff */
[----:B------:R-:W-:Y:S01]  /*0190*/  IMAD R20, R7, 0x2, R18 ;  /* 0x0000000207147824 */ /* 0x000fe200078e0212 */
[----:B------:R-:W-:-:S02]  /*01a0*/  LEA R12, P0, R6, R3, 0x1 ;  /* 0x00000003060c7211 */ /* 0x000fc400078008ff */
[-C--:B------:R-:W-:Y:S01]  /*01b0*/  LEA.HI.X.SX32 R11, R4, R2.reuse, 0x1, P1 ;  /* 0x00000002040b7211 */ /* 0x080fe200008f0eff */
[C---:B------:R-:W-:Y:S01]  /*01c0*/  IMAD R22, R7.reuse, 0x2, R20 ;  /* 0x0000000207167824 */ /* 0x040fe200078e0214 */
[-C--:B------:R-:W-:Y:S01]  /*01d0*/  LEA.HI.X.SX32 R13, R6, R2.reuse, 0x1, P0 ;  /* 0x00000002060d7211 */ /* 0x080fe200000f0eff */
[----:B------:R0:W2:Y:S01]  /*01e0*/  LDG.E.U16 R4, [R8.64] ;  /* 0x0000000608047981 */ /* 0x0000a2000c1e1500 */
[-C--:B------:R-:W-:Y:S02]  /*01f0*/  LEA R14, P0, R18, R3.reuse, 0x1 ;  /* 0x00000003120e7211 */ /* 0x080fe400078008ff */
[-C--:B------:R-:W-:Y:S01]  /*0200*/  LEA R16, P1, R20, R3.reuse, 0x1 ;  /* 0x0000000314107211 */ /* 0x080fe200078208ff */
[----:B------:R1:W3:Y:S01]  /*0210*/  LDG.E.U16 R5, [R10.64] ;  /* 0x000000060a057981 */ /* 0x0002e2000c1e1500 */
[-C--:B------:R-:W-:Y:S02]  /*0220*/  LEA.HI.X.SX32 R15, R18, R2.reuse, 0x1, P0 ;  /* 0x00000002120f7211 */ /* 0x080fe400000f0eff */
[-C--:B------:R-:W-:Y:S01]  /*0230*/  LEA.HI.X.SX32 R17, R20, R2.reuse, 0x1, P1 ;  /* 0x0000000214117211 */ /* 0x080fe200008f0eff */
[C---:B------:R-:W-:Y:S01]  /*0240*/  IMAD R20, R7.reuse, 0x2, R22 ;  /* 0x0000000207147824 */ /* 0x040fe200078e0216 */
[C---:B------:R-:W-:Y:S01]  /*0250*/  LEA R18, P0, R22.reuse, R3, 0x1 ;  /* 0x0000000316127211 */ /* 0x040fe200078008ff */
[----:B------:R4:W5:Y:S03]  /*0260*/  LDG.E.U16 R6, [R12.64] ;  /* 0x000000060c067981 */ /* 0x000966000c1e1500 */
[----:B------:R-:W-:Y:S01]  /*0270*/  LEA.HI.X.SX32 R19, R22, R2, 0x1, P0 ;  /* 0x0000000216137211 */ /* 0x000fe200000f0eff */
[----:B0-----:R0:W2:Y:S01]  /*0280*/  LDG.E.U16 R9, [R14.64] ;  /* 0x000000060e097981 */ /* 0x0010a2000c1e1500 */
[----:B------:R-:W-:-:S02]  /*0290*/  LEA R22, R7, R20, 0x1 ;  /* 0x0000001407167211 */ /* 0x000fc400078e08ff */
[CC--:B-1----:R-:W-:Y:S01]  /*02a0*/  LEA R10, P0, R20.reuse, R3.reuse, 0x1 ;  /* 0x00000003140a7211 */ /* 0x0c2fe200078008ff */
[----:B------:R1:W2:Y:S02]  /*02b0*/  LDG.E.U16 R8, [R16.64] ;  /* 0x0000000610087981 */ /* 0x0002a4000c1e1500 */
[C---:B------:R-:W-:Y:S01]  /*02c0*/  IMAD R24, R7.reuse, 0x2, R22 ;  /* 0x0000000207187824 */ /* 0x040fe200078e0216 */
[-C--:B------:R-:W-:Y:S01]  /*02d0*/  LEA.HI.X.SX32 R11, R20, R2.reuse, 0x1, P0 ;  /* 0x00000002140b7211 */ /* 0x080fe200000f0eff */
[----:B------:R1:W2:Y:S01]  /*02e0*/  LDG.E.U16 R27, [R18.64] ;  /* 0x00000006121b7981 */ /* 0x0002a2000c1e1500 */
[-C--:B----4-:R-:W-:Y:S01]  /*02f0*/  LEA R12, P0, R22, R3.reuse, 0x1 ;  /* 0x00000003160c7211 */ /* 0x090fe200078008ff */
[C---:B------:R-:W-:Y:S01]  /*0300*/  IMAD R26, R7.reuse, 0x2, R24 ;  /* 0x00000002071a7824 */ /* 0x040fe200078e0218 */
[-C--:B------:R-:W-:Y:S01]  /*0310*/  LEA R20, P1, R24, R3.reuse, 0x1 ;  /* 0x0000000318147211 */ /* 0x080fe200078208ff */
[----:B------:R4:W2:Y:S01]  /*0320*/  LDG.E.U16 R48, [R10.64] ;  /* 0x000000060a307981 */ /* 0x0008a2000c1e1500 */
[----:B------:R-:W-:Y:S01]  /*0330*/  LEA.HI.X.SX32 R13, R22, R2, 0x1, P0 ;  /* 0x00000002160d7211 */ /* 0x000fe200000f0eff */
[----:B------:R-:W-:Y:S01]  /*0340*/  IMAD R22, R7, 0x2, R26 ;  /* 0x0000000207167824 */ /* 0x000fe200078e021a */
[----:B0-----:R-:W-:-:S02]  /*0350*/  LEA R14, P0, R26, R3, 0x1 ;  /* 0x000000031a0e7211 */ /* 0x001fc400078008ff */
[-C--:B------:R-:W-:Y:S01]  /*0360*/  LEA.HI.X.SX32 R21, R24, R2.reuse, 0x1, P1 ;  /* 0x0000000218157211 */ /* 0x080fe200008f0eff */
[----:B------:R0:W2:Y:S01]  /*0370*/  LDG.E.U16 R29, [R12.64] ;  /* 0x000000060c1d7981 */ /* 0x0000a2000c1e1500 */
[----:B------:R-:W-:Y:S02]  /*0380*/  LEA.HI.X.SX32 R15, R26, R2, 0x1, P0 ;  /* 0x000000021a0f7211 */ /* 0x000fe400000f0eff */
[CC--:B-1----:R-:W-:Y:S01]  /*0390*/  LEA R16, P0, R22.reuse, R3.reuse, 0x1 ;  /* 0x0000000316107211 */ /* 0x0c2fe200078008ff */
[----:B------:R1:W2:Y:S01]  /*03a0*/  LDG.E.U16 R50, [R20.64] ;  /* 0x0000000614327981 */ /* 0x0002a2000c1e1500 */
[C---:B------:R-:W-:Y:S02]  /*03b0*/  LEA R24, R7.reuse, R22, 0x1 ;  /* 0x0000001607187211 */ /* 0x040fe400078e08ff */
[----:B------:R-:W-:Y:S01]  /*03c0*/  LEA.HI.X.SX32 R17, R22, R2, 0x1, P0 ;  /* 0x0000000216117211 */ /* 0x000fe200000f0eff */
[----:B------:R0:W2:Y:S02]  /*03d0*/  LDG.E.U16 R31, [R14.64] ;  /* 0x000000060e1f7981 */ /* 0x0000a4000c1e1500 */
[C---:B------:R-:W-:Y:S01]  /*03e0*/  IMAD R22, R7.reuse, 0x2, R24 ;  /* 0x0000000207167824 */ /* 0x040fe200078e0218 */
[-C--:B----4-:R-:W-:Y:S01]  /*03f0*/  LEA R10, P0, R24, R3.reuse, 0x1 ;  /* 0x00000003180a7211 */ /* 0x090fe200078008ff */
[----:B------:R4:W2:Y:S02]  /*0400*/  LDG.E.U16 R52, [R16.64] ;  /* 0x0000000610347981 */ /* 0x0008a4000c1e1500 */
[----:B------:R-:W-:Y:S01]  /*0410*/  IMAD R26, R7, 0x2, R22 ;  /* 0x00000002071a7824 */ /* 0x000fe200078e0216 */
[----:B------:R-:W-:-:S03]  /*0420*/  LEA R18, P1, R22, R3, 0x1 ;  /* 0x0000000316127211 */ /* 0x000fc600078208ff */
[C---:B-1----:R-:W-:Y:S01]  /*0430*/  IMAD R20, R7.reuse, 0x2, R26 ;  /* 0x0000000207147824 */ /* 0x042fe200078e021a */
[-C--:B------:R-:W-:Y:S02]  /*0440*/  LEA.HI.X.SX32 R19, R22, R2.reuse, 0x1, P1 ;  /* 0x0000000216137211 */ /* 0x080fe400008f0eff */
[----:B------:R-:W-:Y:S02]  /*0450*/  LEA.HI.X.SX32 R11, R24, R2, 0x1, P0 ;  /* 0x00000002180b7211 */ /* 0x000fe400000f0eff */
[----:B------:R-:W-:Y:S01]  /*0460*/  LEA R22, R7, R20, 0x1 ;  /* 0x0000001407167211 */ /* 0x000fe200078e08ff */
[----:B------:R1:W2:Y:S01]  /*0470*/  LDG.E.U16 R54, [R18.64] ;  /* 0x0000000612367981 */ /* 0x0002a2000c1e1500 */
[----:B0-----:R-:W-:-:S03]  /*0480*/  LEA R12, P0, R26, R3, 0x1 ;  /* 0x000000031a0c7211 */ /* 0x001fc600078008ff */
[C---:B------:R-:W-:Y:S01]  /*0490*/  IMAD R24, R7.reuse, 0x2, R22 ;  /* 0x0000000207187824 */ /* 0x040fe200078e0216 */
[-C--:B------:R-:W-:Y:S01]  /*04a0*/  LEA.HI.X.SX32 R13, R26, R2.reuse, 0x1, P0 ;  /* 0x000000021a0d7211 */ /* 0x080fe200000f0eff */
[----:B------:R0:W3:Y:S01]  /*04b0*/  LDG.E.U16 R33, [R10.64] ;  /* 0x000000060a217981 */ /* 0x0000e2000c1e1500 */
[CC--:B------:R-:W-:Y:S01]  /*04c0*/  LEA R14, P0, R20.reuse, R3.reuse, 0x1 ;  /* 0x00000003140e7211 */ /* 0x0c0fe200078008ff */
[C---:B------:R-:W-:Y:S02]  /*04d0*/  IMAD R26, R7.reuse, 0x2, R24 ;  /* 0x00000002071a7824 */ /* 0x040fe400078e0218 */
[----:B------:R0:W3:Y:S01]  /*04e0*/  LDG.E.U16 R35, [R12.64] ;  /* 0x000000060c237981 */ /* 0x0000e2000c1e1500 */
[-C--:B------:R-:W-:Y:S02]  /*04f0*/  LEA.HI.X.SX32 R15, R20, R2.reuse, 0x1, P0 ;  /* 0x00000002140f7211 */ /* 0x080fe400000f0eff */
[-C--:B----4-:R-:W-:Y:S01]  /*0500*/  LEA R16, P0, R22, R3.reuse, 0x1 ;  /* 0x0000000316107211 */ /* 0x090fe200078008ff */
[----:B-1----:R-:W-:Y:S01]  /*0510*/  IMAD R18, R7, 0x2, R26 ;  /* 0x0000000207127824 */ /* 0x002fe200078e021a */
[----:B------:R-:W-:Y:S01]  /*0520*/  LEA R20, P1, R24, R3, 0x1 ;  /* 0x0000000318147211 */ /* 0x000fe200078208ff */
[----:B------:R1:W4:Y:S01]  /*0530*/  LDG.E.U16 R56, [R14.64] ;  /* 0x000000060e387981 */ /* 0x000322000c1e1500 */
[----:B------:R-:W-:-:S02]  /*0540*/  LEA.HI.X.SX32 R17, R22, R2, 0x1, P0 ;  /* 0x0000000216117211 */ /* 0x000fc400000f0eff */
[CC--:B0-----:R-:W-:Y:S02]  /*0550*/  LEA R10, P0, R26.reuse, R3.reuse, 0x1 ;  /* 0x000000031a0a7211 */ /* 0x0c1fe400078008ff */
[C---:B------:R-:W-:Y:S01]  /*0560*/  LEA R22, R7.reuse, R18, 0x1 ;  /* 0x0000001207167211 */ /* 0x040fe200078e08ff */
[----:B------:R0:W3:Y:S01]  /*0570*/  LDG.E.U16 R37, [R16.64] ;  /* 0x0000000610257981 */ /* 0x0000e2000c1e1500 */
[-C--:B------:R-:W-:Y:S02]  /*0580*/  LEA.HI.X.SX32 R11, R26, R2.reuse, 0x1, P0 ;  /* 0x000000021a0b7211 */ /* 0x080fe400000f0eff */
[-C--:B------:R-:W-:Y:S02]  /*0590*/  LEA R12, P0, R18, R3.reuse, 0x1 ;  /* 0x00000003120c7211 */ /* 0x080fe400078008ff */
[-C--:B------:R-:W-:Y:S01]  /*05a0*/  LEA.HI.X.SX32 R21, R24, R2.reuse, 0x1, P1 ;  /* 0x0000000218157211 */ /* 0x080fe200008f0eff */
[C---:B------:R-:W-:Y:S01]  /*05b0*/  IMAD R24, R7.reuse, 0x2, R22 ;  /* 0x0000000207187824 */ /* 0x040fe200078e0216 */
[-C--:B------:R-:W-:Y:S01]  /*05c0*/  LEA.HI.X.SX32 R13, R18, R2.reuse, 0x1, P0 ;  /* 0x00000002120d7211 */ /* 0x080fe200000f0eff */
[----:B------:R0:W3:Y:S01]  /*05d0*/  LDG.E.U16 R39, [R10.64] ;  /* 0x000000060a277981 */ /* 0x0000e2000c1e1500 */
[-C--:B-1----:R-:W-:Y:S01]  /*05e0*/  LEA R14, P0, R22, R3.reuse, 0x1 ;  /* 0x00000003160e7211 */ /* 0x082fe200078008ff */
[C---:B------:R-:W-:Y:S01]  /*05f0*/  IMAD R26, R7.reuse, 0x2, R24 ;  /* 0x00000002071a7824 */ /* 0x040fe200078e0218 */
[-C--:B------:R-:W-:Y:S01]  /*0600*/  LEA R18, P1, R24, R3.reuse, 0x1 ;  /* 0x0000000318127211 */ /* 0x080fe200078208ff */
[----:B------:R1:W3:Y:S01]  /*0610*/  LDG.E.U16 R60, [R12.64] ;  /* 0x000000060c3c7981 */ /* 0x0002e2000c1e1500 */
[-C--:B------:R-:W-:Y:S01]  /*0620*/  LEA.HI.X.SX32 R15, R22, R2.reuse, 0x1, P0 ;  /* 0x00000002160f7211 */ /* 0x080fe200000f0eff */
[----:B------:R-:W-:Y:S01]  /*0630*/  IMAD R22, R7, 0x2, R26 ;  /* 0x0000000207167824 */ /* 0x000fe200078e021a */
[----:B------:R-:W-:Y:S01]  /*0640*/  LEA.HI.X.SX32 R19, R24, R2, 0x1, P1 ;  /* 0x0000000218137211 */ /* 0x000fe200008f0eff */
[----:B------:R1:W3:Y:S01]  /*0650*/  LDG.E.U16 R58, [R20.64] ;  /* 0x00000006143a7981 */ /* 0x0002e2000c1e1500 */
[----:B0-----:R-:W-:-:S02]  /*0660*/  LEA R16, P0, R26, R3, 0x1 ;  /* 0x000000031a107211 */ /* 0x001fc400078008ff */
[C---:B------:R-:W-:Y:S01]  /*0670*/  LEA R24, R7.reuse, R22, 0x1 ;  /* 0x0000001607187211 */ /* 0x040fe200078e08ff */
[----:B------:R0:W4:Y:S01]  /*0680*/  LDG.E.U16 R41, [R14.64] ;  /* 0x000000060e297981 */ /* 0x000122000c1e1500 */
[-C--:B------:R-:W-:Y:S02]  /*0690*/  LEA.HI.X.SX32 R17, R26, R2.reuse, 0x1, P0 ;  /* 0x000000021a117211 */ /* 0x080fe400000f0eff */
[CC--:B------:R-:W-:Y:S01]  /*06a0*/  LEA R10, P0, R22.reuse, R3.reuse, 0x1 ;  /* 0x00000003160a7211 */ /* 0x0c0fe200078008ff */
[C---:B------:R-:W-:Y:S01]  /*06b0*/  IMAD R26, R7.reuse, 0x2, R24 ;  /* 0x00000002071a7824 */ /* 0x040fe200078e0218 */
[----:B------:R0:W4:Y:S02]  /*06c0*/  LDG.E.U16 R62, [R18.64] ;  /* 0x00000006123e7981 */ /* 0x000124000c1e1500 */
[-C--:B------:R-:W-:Y:S01]  /*06d0*/  LEA.HI.X.SX32 R11, R22, R2.reuse, 0x1, P0 ;  /* 0x00000002160b7211 */ /* 0x080fe200000f0eff */
[C---:B------:R-:W-:Y:S01]  /*06e0*/  IMAD R22, R7.reuse, 0x2, R26 ;  /* 0x0000000207167824 */ /* 0x040fe200078e021a */
[CC--:B-1----:R-:W-:Y:S01]  /*06f0*/  LEA R12, P0, R24.reuse, R3.reuse, 0x1 ;  /* 0x00000003180c7211 */ /* 0x0c2fe200078008ff */
[----:B------:R1:W5:Y:S02]  /*0700*/  LDG.E.U16 R43, [R16.64] ;  /* 0x00000006102b7981 */ /* 0x000364000c1e1500 */
[----:B------:R-:W-:Y:S01]  /*0710*/  IMAD R28, R7, 0x2, R22 ;  /* 0x00000002071c7824 */ /* 0x000fe200078e0216 */
[----:B------:R-:W-:Y:S01]  /*0720*/  LEA.HI.X.SX32 R13, R24, R2, 0x1, P0 ;  /* 0x00000002180d7211 */ /* 0x000fe200000f0eff */
[----:B------:R1:W5:Y:S01]  /*0730*/  LDG.E.U16 R64, [R10.64] ;  /* 0x000000060a407981 */ /* 0x000362000c1e1500 */
[----:B------:R-:W-:-:S02]  /*0740*/  LEA R20, P1, R26, R3, 0x1 ;  /* 0x000000031a147211 */ /* 0x000fc400078208ff */
[C---:B------:R-:W-:Y:S01]  /*0750*/  LEA R24, R7.reuse, R28, 0x1 ;  /* 0x0000001c07187211 */ /* 0x040fe200078e08ff */
[----:B------:R1:W5:Y:S01]  /*0760*/  LDG.E.U16 R45, [R12.64] ;  /* 0x000000060c2d7981 */ /* 0x000362000c1e1500 */
[-C--:B------:R-:W-:Y:S02]  /*0770*/  LEA.HI.X.SX32 R21, R26, R2.reuse, 0x1, P1 ;  /* 0x000000021a157211 */ /* 0x080fe400008f0eff */
[CC--:B0-----:R-:W-:Y:S01]  /*0780*/  LEA R14, P0, R22.reuse, R3.reuse, 0x1 ;  /* 0x00000003160e7211 */ /* 0x0c1fe200078008ff */
[C---:B------:R-:W-:Y:S02]  /*0790*/  IMAD R26, R7.reuse, 0x2, R24 ;  /* 0x00000002071a7824 */ /* 0x040fe400078e0218 */
[----:B------:R0:W5:Y:S01]  /*07a0*/  LDG.E.U16 R66, [R20.64] ;  /* 0x0000000614427981 */ /* 0x000162000c1e1500 */
[----:B------:R-:W-:Y:S01]  /*07b0*/  LEA.HI.X.SX32 R15, R22, R2, 0x1, P0 ;  /* 0x00000002160f7211 */ /* 0x000fe200000f0eff */
[----:B------:R-:W-:Y:S01]  /*07c0*/  IMAD R22, R7, 0x2, R26 ;  /* 0x0000000207167824 */ /* 0x000fe200078e021a */
[----:B-1----:R-:W-:-:S03]  /*07d0*/  LEA R16, P0, R28, R3, 0x1 ;  /* 0x000000031c107211 */ /* 0x002fc600078008ff */
[C---:B------:R-:W-:Y:S01]  /*07e0*/  IMAD R30, R7.reuse, 0x2, R22 ;  /* 0x00000002071e7824 */ /* 0x040fe200078e0216 */
[----:B------:R-:W-:Y:S01]  /*07f0*/  LEA.HI.X.SX32 R17, R28, R2, 0x1, P0 ;  /* 0x000000021c117211 */ /* 0x000fe200000f0eff */
[----:B------:R1:W5:Y:S03]  /*0800*/  LDG.E.U16 R47, [R14.64] ;  /* 0x000000060e2f7981 */ /* 0x000366000c1e1500 */
[----:B------:R-:W-:Y:S01]  /*0810*/  LEA R28, R7, R30, 0x1 ;  /* 0x0000001e071c7211 */ /* 0x000fe200078e08ff */
[----:B------:R1:W5:Y:S01]  /*0820*/  LDG.E.U16 R70, [R16.64] ;  /* 0x0000000610467981 */ /* 0x000362000c1e1500 */
[----:B------:R-:W-:-:S03]  /*0830*/  LEA R10, P0, R24, R3, 0x1 ;  /* 0x00000003180a7211 */ /* 0x000fc600078008ff */
[----:B------:R-:W-:Y:S01]  /*0840*/  IMAD R32, R7, 0x2, R28 ;  /* 0x0000000207207824 */ /* 0x000fe200078e021c */
[----:B------:R-:W-:-:S03]  /*0850*/  LEA.HI.X.SX32 R11, R24, R2, 0x1, P0 ;  /* 0x00000002180b7211 */ /* 0x000fc600000f0eff */
[C---:B0-----:R-:W-:Y:S01]  /*0860*/  IMAD R20, R7.reuse, 0x2, R32 ;  /* 0x0000000207147824 */ /* 0x041fe200078e0220 */
[CC--:B------:R-:W-:Y:S01]  /*0870*/  LEA R12, P0, R22.reuse, R3.reuse, 0x1 ;  /* 0x00000003160c7211 */ /* 0x0c0fe200078008ff */
[----:B------:R0:W5:Y:S02]  /*0880*/  LDG.E.U16 R49, [R10.64] ;  /* 0x000000060a317981 */ /* 0x000164000c1e1500 */
[C---:B------:R-:W-:Y:S01]  /*0890*/  IMAD R24, R7.reuse, 0x2, R20 ;  /* 0x0000000207187824 */ /* 0x040fe200078e0214 */
[----:B------:R-:W-:Y:S02]  /*08a0*/  LEA.HI.X.SX32 R13, R22, R2, 0x1, P0 ;  /* 0x00000002160d7211 */ /* 0x000fe400000f0eff */
[-C--:B------:R-:W-:Y:S02]  /*08b0*/  LEA R18, P1, R26, R3.reuse, 0x1 ;  /* 0x000000031a127211 */ /* 0x080fe400078208ff */
[----:B------:R-:W-:Y:S01]  /*08c0*/  LEA R22, R7, R24, 0x1 ;  /* 0x0000001807167211 */ /* 0x000fe200078e08ff */
[----:B------:R0:W5:Y:S01]  /*08d0*/  LDG.E.U16 R51, [R12.64] ;  /* 0x000000060c337981 */ /* 0x000162000c1e1500 */
[----:B-1----:R-:W-:-:S02]  /*08e0*/  LEA R14, P0, R30, R3, 0x1 ;  /* 0x000000031e0e7211 */ /* 0x002fc400078008ff */
[-C--:B------:R-:W-:Y:S01]  /*08f0*/  LEA.HI.X.SX32 R19, R26, R2.reuse, 0x1, P1 ;  /* 0x000000021a137211 */ /* 0x080fe200008f0eff */
[C---:B------:R-:W-:Y:S01]  /*0900*/  IMAD R26, R7.reuse, 0x2, R22 ;  /* 0x00000002071a7824 */ /* 0x040fe200078e0216 */
[-C--:B------:R-:W-:Y:S02]  /*0910*/  LEA.HI.X.SX32 R15, R30, R2.reuse, 0x1, P0 ;  /* 0x000000021e0f7211 */ /* 0x080fe400000f0eff */
[-C--:B------:R-:W-:Y:S01]  /*0920*/  LEA R16, P0, R28, R3.reuse, 0x1 ;  /* 0x000000031c107211 */ /* 0x080fe200078008ff */
[C---:B------:R-:W-:Y:S01]  /*0930*/  IMAD R30, R7.reuse, 0x2, R26 ;  /* 0x00000002071e7824 */ /* 0x040fe200078e021a */
[-C--:B0-----:R-:W-:Y:S01]  /*0940*/  LEA R10, P1, R32, R3.reuse, 0x1 ;  /* 0x00000003200a7211 */ /* 0x081fe200078208ff */
[----:B------:R0:W5:Y:S01]  /*0950*/  LDG.E.U16 R72, [R18.64] ;  /* 0x0000000612487981 */ /* 0x000162000c1e1500 */
[-C--:B------:R-:W-:Y:S01]  /*0960*/  LEA.HI.X.SX32 R17, R28, R2.reuse, 0x1, P0 ;  /* 0x000000021c117211 */ /* 0x080fe200000f0eff */
[C---:B------:R-:W-:Y:S01]  /*0970*/  IMAD R28, R7.reuse, 0x2, R30 ;  /* 0x00000002071c7824 */ /* 0x040fe200078e021e */
[----:B------:R-:W-:Y:S01]  /*0980*/  LEA.HI.X.SX32 R11, R32, R2, 0x1, P1 ;  /* 0x00000002200b7211 */ /* 0x000fe200008f0eff */
[----:B------:R1:W5:Y:S03]  /*0990*/  LDG.E.U16 R74, [R14.64] ;  /* 0x000000060e4a7981 */ /* 0x000366000c1e1500 */
[----:B------:R-:W-:Y:S01]  /*09a0*/  LEA R32, R7, R28, 0x1 ;  /* 0x0000001c07207211 */ /* 0x000fe200078e08ff */
[----:B------:R1:W5:Y:S01]  /*09b0*/  LDG.E.U16 R76, [R10.64] ;  /* 0x000000060a4c7981 */ /* 0x000362000c1e1500 */
[----:B0-----:R-:W-:-:S03]  /*09c0*/  LEA R18, P0, R20, R3, 0x1 ;  /* 0x0000000314127211 */ /* 0x001fc600078008ff */
[C---:B------:R-:W-:Y:S01]  /*09d0*/  IMAD R34, R7.reuse, 0x2, R32 ;  /* 0x0000000207227824 */ /* 0x040fe200078e0220 */
[----:B------:R0:W5:Y:S01]  /*09e0*/  LDG.E.U16 R53, [R16.64] ;  /* 0x0000000610357981 */ /* 0x000162000c1e1500 */
[-C--:B------:R-:W-:Y:S02]  /*09f0*/  LEA.HI.X.SX32 R19, R20, R2.reuse, 0x1, P0 ;  /* 0x0000000214137211 */ /* 0x080fe400000f0eff */
[-C--:B------:R-:W-:Y:S02]  /*0a00*/  LEA R12, P0, R24, R3.reuse, 0x1 ;  /* 0x00000003180c7211 */ /* 0x080fe400078008ff */
[-C--:B------:R-:W-:Y:S01]  /*0a10*/  LEA R20, P1, R26, R3.reuse, 0x1 ;  /* 0x000000031a147211 */ /* 0x080fe200078208ff */
[----:B------:R0:W5:Y:S01]  /*0a20*/  LDG.E.U16 R55, [R18.64] ;  /* 0x0000000612377981 */ /* 0x000162000c1e1500 */
[----:B------:R-:W-:Y:S01]  /*0a30*/  LEA.HI.X.SX32 R13, R24, R2, 0x1, P0 ;  /* 0x00000002180d7211 */ /* 0x000fe200000f0eff */
[----:B------:R-:W-:Y:S01]  /*0a40*/  IMAD R24, R7, 0x2, R34 ;  /* 0x0000000207187824 */ /* 0x000fe200078e0222 */
[----:B-1----:R-:W-:-:S03]  /*0a50*/  LEA R14, P0, R22, R3, 0x1 ;  /* 0x00000003160e7211 */ /* 0x002fc600078008ff */
[C---:B------:R-:W-:Y:S01]  /*0a60*/  IMAD R36, R7.reuse, 0x2, R24 ;  /* 0x0000000207247824 */ /* 0x040fe200078e0218 */
[----:B------:R-:W-:Y:S01]  /*0a70*/  LEA.HI.X.SX32 R15, R22, R2, 0x1, P0 ;  /* 0x00000002160f7211 */ /* 0x000fe200000f0eff */
[----:B------:R1:W5:Y:S03]  /*0a80*/  LDG.E.U16 R78, [R12.64] ;  /* 0x000000060c4e7981 */ /* 0x000366000c1e1500 */
[C---:B------:R-:W-:Y:S01]  /*0a90*/  LEA R22, R7.reuse, R36, 0x1 ;  /* 0x0000002407167211 */ /* 0x040fe200078e08ff */
[----:B------:R1:W5:Y:S01]  /*0aa0*/  LDG.E.U16 R57, [R14.64] ;  /* 0x000000060e397981 */ /* 0x000362000c1e1500 */
[-C--:B------:R-:W-:Y:S02]  /*0ab0*/  LEA.HI.X.SX32 R21, R26, R2.reuse, 0x1, P1 ;  /* 0x000000021a157211 */ /* 0x080fe400008f0eff */
[-C--:B------:R-:W-:Y:S01]  /*0ac0*/  LEA R10, P0, R30, R3.reuse, 0x1 ;  /* 0x000000031e0a7211 */ /* 0x080fe200078008ff */
[C---:B------:R-:W-:Y:S01]  /*0ad0*/  IMAD R26, R7.reuse, 0x2, R22 ;  /* 0x00000002071a7824 */ /* 0x040fe200078e0216 */
[-C--:B0-----:R-:W-:Y:S01]  /*0ae0*/  LEA R18, P1, R34, R3.reuse, 0x1 ;  /* 0x0000000322127211 */ /* 0x081fe200078208ff */
[----:B------:R0:W5:Y:S01]  /*0af0*/  LDG.E.U16 R80, [R20.64] ;  /* 0x0000000614507981 */ /* 0x000162000c1e1500 */
[----:B------:R-:W-:Y:S01]  /*0b00*/  LEA.HI.X.SX32 R11, R30, R2, 0x1, P0 ;  /* 0x000000021e0b7211 */ /* 0x000fe200000f0eff */
[----:B------:R-:W-:Y:S01]  /*0b10*/  IMAD R30, R7, 0x2, R26 ;  /* 0x00000002071e7824 */ /* 0x000fe200078e021a */
[----:B------:R-:W-:-:S03]  /*0b20*/  LEA R16, P0, R28, R3, 0x1 ;  /* 0x000000031c107211 */ /* 0x000fc600078008ff */
[C---:B------:R-:W-:Y:S01]  /*0b30*/  IMAD R38, R7.reuse, 0x2, R30 ;  /* 0x0000000207267824 */ /* 0x040fe200078e021e */
[----:B------:R-:W-:Y:S01]  /*0b40*/  LEA.HI.X.SX32 R17, R28, R2, 0x1, P0 ;  /* 0x000000021c117211 */ /* 0x000fe200000f0eff */
[----:B------:R0:W5:Y:S03]  /*0b50*/  LDG.E.U16 R59, [R10.64] ;  /* 0x000000060a3b7981 */ /* 0x000166000c1e1500 */
[----:B------:R-:W-:Y:S01]  /*0b60*/  LEA R28, R7, R38, 0x1 ;  /* 0x00000026071c7211 */ /* 0x000fe200078e08ff */
[----:B------:R0:W5:Y:S01]  /*0b70*/  LDG.E.U16 R82, [R16.64] ;  /* 0x0000000610527981 */ /* 0x000162000c1e1500 */
[----:B-1----:R-:W-:-:S03]  /*0b80*/  LEA R12, P0, R32, R3, 0x1 ;  /* 0x00000003200c7211 */ /* 0x002fc600078008ff */
[----:B------:R-:W-:Y:S01]  /*0b90*/  IMAD R40, R7, 0x2, R28 ;  /* 0x0000000207287824 */ /* 0x000fe200078e021c */
[----:B------:R-:W-:-:S03]  /*0ba0*/  LEA.HI.X.SX32 R13, R32, R2, 0x1, P0 ;  /* 0x00000002200d7211 */ /* 0x000fc600000f0eff */
[C---:B------:R-:W-:Y:S01]  /*0bb0*/  IMAD R32, R7.reuse, 0x2, R40 ;  /* 0x0000000207207824 */ /* 0x040fe200078e0228 */
[----:B------:R-:W-:Y:S01]  /*0bc0*/  LEA.HI.X.SX32 R19, R34, R2, 0x1, P1 ;  /* 0x0000000222137211 */ /* 0x000fe200008f0eff */
[----:B------:R1:W5:Y:S02]  /*0bd0*/  LDG.E.U16 R61, [R12.64] ;  /* 0x000000060c3d7981 */ /* 0x000364000c1e1500 */
[C---:B------:R-:W-:Y:S01]  /*0be0*/  IMAD R34, R7.reuse, 0x2, R32 ;  /* 0x0000000207227824 */ /* 0x040fe200078e0220 */
[C---:B------:R-:W-:Y:S01]  /*0bf0*/  LEA R14, P0, R24.reuse, R3, 0x1 ;  /* 0x00000003180e7211 */ /* 0x040fe200078008ff */
[----:B------:R1:W5:Y:S03]  /*0c00*/  LDG.E.U16 R84, [R18.64] ;  /* 0x0000000612547981 */ /* 0x000366000c1e1500 */
[----:B------:R-:W-:Y:S02]  /*0c10*/  LEA R42, R7, R34, 0x1 ;  /* 0x00000022072a7211 */ /* 0x000fe400078e08ff */
[----:B------:R-:W-:-:S02]  /*0c20*/  LEA.HI.X.SX32 R15, R24, R2, 0x1, P0 ;  /* 0x00000002180f7211 */ /* 0x000fc400000f0eff */
[-C--:B0-----:R-:W-:Y:S01]  /*0c30*/  LEA R10, P0, R36, R3.reuse, 0x1 ;  /* 0x00000003240a7211 */ /* 0x081fe200078008ff */
[C---:B------:R-:W-:Y:S01]  /*0c40*/  IMAD R24, R7.reuse, 0x2, R42 ;  /* 0x0000000207187824 */ /* 0x040fe200078e022a */
[-C--:B-1----:R-:W-:Y:S01]  /*0c50*/  LEA R12, P1, R26, R3.reuse, 0x1 ;  /* 0x000000031a0c7211 */ /* 0x082fe200078208ff */
[----:B------:R0:W5:Y:S01]  /*0c60*/  LDG.E.U16 R63, [R14.64] ;  /* 0x000000060e3f7981 */ /* 0x000162000c1e1500 */
[----:B------:R-:W-:Y:S01]  /*0c70*/  LEA.HI.X.SX32 R11, R36, R2, 0x1, P0 ;  /* 0x00000002240b7211 */ /* 0x000fe200000f0eff */
[----:B------:R-:W-:Y:S01]  /*0c80*/  IMAD R36, R7, 0x2, R24 ;  /* 0x0000000207247824 */ /* 0x000fe200078e0218 */
[----:B------:R-:W-:-:S03]  /*0c90*/  LEA R16, P0, R22, R3, 0x1 ;  /* 0x0000000316107211 */ /* 0x000fc600078008ff */
[C---:B------:R-:W-:Y:S01]  /*0ca0*/  IMAD R44, R7.reuse, 0x2, R36 ;  /* 0x00000002072c7824 */ /* 0x040fe200078e0224 */
[-C--:B------:R-:W-:Y:S01]  /*0cb0*/  LEA.HI.X.SX32 R17, R22, R2.reuse, 0x1, P0 ;  /* 0x0000000216117211 */ /* 0x080fe200000f0eff */
[----:B------:R1:W5:Y:S01]  /*0cc0*/  LDG.E.U16 R86, [R10.64] ;  /* 0x000000060a567981 */ /* 0x000362000c1e1500 */
[----:B------:R-:W-:Y:S02]  /*0cd0*/  LEA.HI.X.SX32 R13, R26, R2, 0x1, P1 ;  /* 0x000000021a0d7211 */ /* 0x000fe400008f0eff */
[CC--:B------:R-:W-:Y:S01]  /*0ce0*/  LEA R18, P0, R30.reuse, R3.reuse, 0x1 ;  /* 0x000000031e127211 */ /* 0x0c0fe200078008ff */
[----:B------:R1:W5:Y:S01]  /*0cf0*/  LDG.E.U16 R65, [R16.64] ;  /* 0x0000000610417981 */ /* 0x000362000c1e1500 */
[C---:B------:R-:W-:Y:S02]  /*0d00*/  LEA R26, R7.reuse, R44, 0x1 ;  /* 0x0000002c071a7211 */ /* 0x040fe400078e08ff */
[-C--:B------:R-:W-:Y:S01]  /*0d10*/  LEA.HI.X.SX32 R19, R30, R2.reuse, 0x1, P0 ;  /* 0x000000021e137211 */ /* 0x080fe200000f0eff */
[----:B------:R1:W5:Y:S01]  /*0d20*/  LDG.E.U16 R88, [R12.64] ;  /* 0x000000060c587981 */ /* 0x000362000c1e1500 */
[-C--:B0-----:R-:W-:Y:S01]  /*0d30*/  LEA R14, P0, R38, R3.reuse, 0x1 ;  /* 0x00000003260e7211 */ /* 0x081fe200078008ff */
[C---:B------:R-:W-:Y:S01]  /*0d40*/  IMAD R30, R7.reuse, 0x2, R26 ;  /* 0x00000002071e7824 */ /* 0x040fe200078e021a */
        /* <DEDUP_REMOVED lines=10> */
[----:B------:R-:W-:Y:S02]  /*0df0*/  LEA.HI.X.SX32 R21, R24, R2, 0x1, P1 ;  /* 0x0000000218157211 */ /* 0x000fe400008f0eff */
[----:B------:R-:W-:Y:S01]  /*0e00*/  LEA R22, P0, R30, R3, 0x1 ;  /* 0x000000031e167211 */ /* 0x000fe200078008ff */
[----:B------:R-:W-:-:S02]  /*0e10*/  IMAD R24, R7, 0x2, R40 ;  /* 0x0000000207187824 */ /* 0x000fc400078e0228 */
[----:B------:R1:W5:Y:S01]  /*0e20*/  LDG.E.U16 R94, [R20.64] ;  /* 0x00000006145e7981 */ /* 0x000362000c1e1500 */
[-C--:B------:R-:W-:Y:S02]  /*0e30*/  LEA.HI.X.SX32 R23, R30, R2.reuse, 0x1, P0 ;  /* 0x000000021e177211 */ /* 0x080fe400000f0eff */
[-C--:B0-----:R-:W-:Y:S02]  /*0e40*/  LEA R18, P1, R24, R3.reuse, 0x1 ;  /* 0x0000000318127211 */ /* 0x081fe400078208ff */
[-C--:B------:R-:W-:Y:S01]  /*0e50*/  LEA R12, P0, R32, R3.reuse, 0x1 ;  /* 0x00000003200c7211 */ /* 0x080fe200078008ff */
[----:B------:R-:W-:Y:S01]  /*0e60*/  IMAD R30, R7, 0x2, R24 ;  /* 0x00000002071e7824 */ /* 0x000fe200078e0218 */
[-C--:B------:R-:W-:Y:S01]  /*0e70*/  LEA.HI.X.SX32 R19, R24, R2.reuse, 0x1, P1 ;  /* 0x0000000218137211 */ /* 0x080fe200008f0eff */
[----:B------:R0:W5:Y:S01]  /*0e80*/  LDG.E.U16 R96, [R22.64] ;  /* 0x0000000616607981 */ /* 0x000162000c1e1500 */
[----:B------:R-:W-:Y:S02]  /*0e90*/  LEA.HI.X.SX32 R13, R32, R2, 0x1, P0 ;  /* 0x00000002200d7211 */ /* 0x000fe400000f0eff */
[-C--:B------:R-:W-:Y:S01]  /*0ea0*/  LEA R16, P1, R36, R3.reuse, 0x1 ;  /* 0x0000000324107211 */ /* 0x080fe200078208ff */
[----:B------:R0:W5:Y:S01]  /*0eb0*/  LDG.E.U16 R98, [R18.64] ;  /* 0x0000000612627981 */ /* 0x000162000c1e1500 */
[----:B-1----:R-:W-:-:S02]  /*0ec0*/  LEA R10, P0, R38, R3, 0x1 ;  /* 0x00000003260a7211 */ /* 0x002fc400078008ff */
[-C--:B------:R-:W-:Y:S01]  /*0ed0*/  LEA.HI.X.SX32 R17, R36, R2.reuse, 0x1, P1 ;  /* 0x0000000224117211 */ /* 0x080fe200008f0eff */
[----:B------:R1:W5:Y:S01]  /*0ee0*/  LDG.E.U16 R71, [R12.64] ;  /* 0x000000060c477981 */ /* 0x000362000c1e1500 */
[-C--:B------:R-:W-:Y:S02]  /*0ef0*/  LEA.HI.X.SX32 R11, R38, R2.reuse, 0x1, P0 ;  /* 0x00000002260b7211 */ /* 0x080fe400000f0eff */
[-C--:B------:R-:W-:Y:S01]  /*0f00*/  LEA R24, P1, R30, R3.reuse, 0x1 ;  /* 0x000000031e187211 */ /* 0x080fe200078208ff */
[----:B------:R1:W5:Y:S01]  /*0f10*/  LDG.E.U16 R73, [R16.64] ;  /* 0x0000000610497981 */ /* 0x000362000c1e1500 */
[-C--:B------:R-:W-:Y:S02]  /*0f20*/  LEA R14, P0, R34, R3.reuse, 0x1 ;  /* 0x00000003220e7211 */ /* 0x080fe400078008ff */
[-C--:B------:R-:W-:Y:S01]  /*0f30*/  LEA.HI.X.SX32 R25, R30, R2.reuse, 0x1, P1 ;  /* 0x000000021e197211 */ /* 0x080fe200008f0eff */
[----:B------:R-:W-:Y:S01]  /*0f40*/  IMAD R30, R7, 0x2, R30 ;  /* 0x00000002071e7824 */ /* 0x000fe200078e021e */
[----:B------:R-:W-:Y:S01]  /*0f50*/  LEA.HI.X.SX32 R15, R34, R2, 0x1, P0 ;  /* 0x00000002220f7211 */ /* 0x000fe200000f0eff */
[----:B------:R1:W5:Y:S01]  /*0f60*/  LDG.E.U16 R75, [R10.64] ;  /* 0x000000060a4b7981 */ /* 0x000362000c1e1500 */
[----:B0-----:R-:W-:-:S02]  /*0f70*/  LEA R18, P1, R44, R3, 0x1 ;  /* 0x000000032c127211 */ /* 0x001fc400078208ff */
[-C--:B------:R-:W-:Y:S01]  /*0f80*/  LEA R20, P0, R46, R3.reuse, 0x1 ;  /* 0x000000032e147211 */ /* 0x080fe200078008ff */
[----:B------:R0:W5:Y:S01]  /*0f90*/  LDG.E.U16 R32, [R14.64] ;  /* 0x000000060e207981 */ /* 0x000162000c1e1500 */
[-C--:B------:R-:W-:Y:S02]  /*0fa0*/  LEA.HI.X.SX32 R19, R44, R2.reuse, 0x1, P1 ;  /* 0x000000022c137211 */ /* 0x080fe400008f0eff */
[-C--:B------:R-:W-:Y:S01]  /*0fb0*/  LEA.HI.X.SX32 R21, R46, R2.reuse, 0x1, P0 ;  /* 0x000000022e157211 */ /* 0x080fe200000f0eff */
[----:B------:R-:W5:Y:S01]  /*0fc0*/  LDG.E.U16 R25, [R24.64] ;  /* 0x0000000618197981 */ /* 0x000f62000c1e1500 */
[-C--:B------:R-:W-:Y:S02]  /*0fd0*/  LEA R22, P1, R30, R3.reuse, 0x1 ;  /* 0x000000031e167211 */ /* 0x080fe400078208ff */
[----:B-1----:R-:W-:Y:S01]  /*0fe0*/  LEA R10, P0, R28, R3, 0x1 ;  /* 0x000000031c0a7211 */ /* 0x002fe200078008ff */
[----:B------:R1:W5:Y:S01]  /*0ff0*/  LDG.E.U16 R34, [R18.64] ;  /* 0x0000000612227981 */ /* 0x000362000c1e1500 */
[----:B------:R-:W-:-:S02]  /*1000*/  LEA.HI.X.SX32 R23, R30, R2, 0x1, P1 ;  /* 0x000000021e177211 */ /* 0x000fc400008f0eff */
[----:B------:R-:W-:Y:S01]  /*1010*/  LEA.HI.X.SX32 R11, R28, R2, 0x1, P0 ;  /* 0x000000021c0b7211 */ /* 0x000fe200000f0eff */
[----:B------:R-:W5:Y:S01]  /*1020*/  LDG.E.U16 R20, [R20.64] ;  /* 0x0000000614147981 */ /* 0x000f62000c1e1500 */
[-C--:B------:R-:W-:Y:S02]  /*1030*/  LEA R12, P0, R42, R3.reuse, 0x1 ;  /* 0x000000032a0c7211 */ /* 0x080fe400078008ff */
[----:B0-----:R-:W-:Y:S01]  /*1040*/  LEA R14, P1, R26, R3, 0x1 ;  /* 0x000000031a0e7211 */ /* 0x001fe200078208ff */
[----:B------:R-:W5:Y:S01]  /*1050*/  LDG.E.U16 R22, [R22.64] ;  /* 0x0000000616167981 */ /* 0x000f62000c1e1500 */
[----:B------:R-:W-:Y:S02]  /*1060*/  LEA R7, R7, R30, 0x1 ;  /* 0x0000001e07077211 */ /* 0x000fe400078e08ff */
[-C--:B------:R-:W-:Y:S01]  /*1070*/  LEA.HI.X.SX32 R13, R42, R2.reuse, 0x1, P0 ;  /* 0x000000022a0d7211 */ /* 0x080fe200000f0eff */
[----:B------:R-:W5:Y:S01]  /*1080*/  LDG.E.U16 R11, [R10.64] ;  /* 0x000000060a0b7981 */ /* 0x000f62000c1e1500 */
[----:B------:R-:W-:-:S02]  /*1090*/  LEA.HI.X.SX32 R15, R26, R2, 0x1, P1 ;  /* 0x000000021a0f7211 */ /* 0x000fc400008f0eff */
[CC--:B------:R-:W-:Y:S02]  /*10a0*/  LEA R16, P0, R40.reuse, R3.reuse, 0x1 ;  /* 0x0000000328107211 */ /* 0x0c0fe400078008ff */
[C---:B-1----:R-:W-:Y:S01]  /*10b0*/  LEA R18, P1, R7.reuse, R3, 0x1 ;  /* 0x0000000307127211 */ /* 0x042fe200078208ff */
[----:B------:R-:W5:Y:S01]  /*10c0*/  LDG.E.U16 R13, [R12.64] ;  /* 0x000000060c0d7981 */ /* 0x000f62000c1e1500 */
[-C--:B------:R-:W-:Y:S02]  /*10d0*/  LEA.HI.X.SX32 R17, R40, R2.reuse, 0x1, P0 ;  /* 0x0000000228117211 */ /* 0x080fe400000f0eff */
[----:B------:R-:W-:Y:S01]  /*10e0*/  LEA.HI.X.SX32 R19, R7, R2, 0x1, P1 ;  /* 0x0000000207137211 */ /* 0x000fe200008f0eff */
[----:B------:R-:W5:Y:S04]  /*10f0*/  LDG.E.U16 R15, [R14.64] ;  /* 0x000000060e0f7981 */ /* 0x000f68000c1e1500 */
[----:B------:R-:W5:Y:S04]  /*1100*/  LDG.E.U16 R17, [R16.64] ;  /* 0x0000000610117981 */ /* 0x000f68000c1e1500 */
[----:B------:R-:W5:Y:S01]  /*1110*/  LDG.E.U16 R19, [R18.64] ;  /* 0x0000000612137981 */ /* 0x000f62000c1e1500 */
[----:B------:R-:W-:-:S02]  /*1120*/  LOP3.LUT R68, R0, 0x7f, RZ, 0xc0, !PT ;  /* 0x0000007f00447812 */ /* 0x000fc400078ec0ff */
[----:B------:R-:W-:Y:S02]  /*1130*/  SHF.R.S32.HI R129, RZ, 0x7, R0 ;  /* 0x00000007ff817819 */ /* 0x000fe40000011400 */
[----:B------:R-:W-:Y:S01]  /*1140*/  IADD3 R148, R69, 0x80, RZ ;  /* 0x0000008045947810 */ /* 0x000fe20007ffe0ff */
[----:B------:R-:W-:Y:S01]  /*1150*/  IMAD.SHL.U32 R2, R68, 0x2, RZ ;  /* 0x0000000244027824 */ /* 0x000fe200078e00ff */
[----:B------:R-:W-:Y:S02]  /*1160*/  SGXT R129, R129, 0x1 ;  /* 0x000000018181781a */ /* 0x000fe40000000200 */
[----:B------:R-:W-:Y:S02]  /*1170*/  ISETP.GE.AND P0, PT, R148, 0x1, PT ;  /* 0x000000019400780c */ /* 0x000fe40003f06270 */
[----:B------:R-:W-:-:S04]  /*1180*/  LOP3.LUT R129, R2, 0x110, R129, 0x78, !PT ;  /* 0x0000011002817812 */ /* 0x000fc800078e7881 */
[C---:B------:R-:W-:Y:S02]  /*1190*/  LOP3.LUT R130, R129.reuse, 0x20, RZ, 0x3c, !PT ;  /* 0x0000002081827812 */ /* 0x040fe400078e3cff */
[C---:B------:R-:W-:Y:S02]  /*11a0*/  LOP3.LUT R131, R129.reuse, 0x40, RZ, 0x3c, !PT ;  /* 0x0000004081837812 */ /* 0x040fe400078e3cff */
[----:B------:R-:W-:Y:S01]  /*11b0*/  LOP3.LUT R132, R129, 0x60, RZ, 0x3c, !PT ;  /* 0x0000006081847812 */ /* 0x000fe200078e3cff */
[----:B--2---:R-:W-:Y:S01]  /*11c0*/  STS.U16 [R129], R4 ;  /* 0x0000000481007388 */ /* 0x004fe20000000400 */
[----:B------:R-:W-:-:S03]  /*11d0*/  LOP3.LUT R149, R0, 0x3, RZ, 0xc0, !PT ;  /* 0x0000000300957812 */ /* 0x000fc600078ec0ff */
[----:B------:R-:W-:Y:S04]  /*11e0*/  STS.U16 [R129+0x800], R8 ;  /* 0x0008000881007388 */ /* 0x000fe80000000400 */
[----:B------:R-:W-:Y:S04]  /*11f0*/  STS.U16 [R129+0x1000], R50 ;  /* 0x0010003281007388 */ /* 0x000fe80000000400 */
[----:B------:R-:W-:Y:S01]  /*1200*/  STS.U16 [R129+0x1800], R54 ;  /* 0x0018003681007388 */ /* 0x000fe20000000400 */
[----:B------:R-:W-:Y:S01]  /*1210*/  IMAD.MOV.U32 R2, RZ, RZ, -0x800000 ;  /* 0xff800000ff027424 */ /* 0x000fe200078e00ff */
[----:B------:R-:W-:Y:S01]  /*1220*/  MOV R147, 0x3f800000 ;  /* 0x3f80000000937802 */ /* 0x000fe20000000f00 */
[----:B------:R-:W-:Y:S01]  /*1230*/  IMAD.MOV.U32 R135, RZ, RZ, 0x3f800000 ;  /* 0x3f800000ff877424 */ /* 0x000fe200078e00ff */
[C---:B------:R-:W-:Y:S01]  /*1240*/  LOP3.LUT R136, R0.reuse, 0xe0, RZ, 0xc0, !PT ;  /* 0x000000e000887812 */ /* 0x040fe200078ec0ff */
[----:B------:R-:W-:Y:S01]  /*1250*/  IMAD.MOV.U32 R3, RZ, RZ, -0x800000 ;  /* 0xff800000ff037424 */ /* 0x000fe200078e00ff */
[C---:B------:R-:W-:Y:S01]  /*1260*/  LOP3.LUT R137, R0.reuse, 0x1c, RZ, 0xc0, !PT ;  /* 0x0000001c00897812 */ /* 0x040fe200078ec0ff */
[----:B------:R-:W-:-:S02]  /*1270*/  IMAD.SHL.U32 R138, R0, 0x2, RZ ;  /* 0x00000002008a7824 */ /* 0x000fc400078e00ff */
[----:B------:R-:W-:Y:S01]  /*1280*/  IMAD.SHL.U32 R139, R149, 0x20, RZ ;  /* 0x00000020958b7824 */ /* 0x000fe200078e00ff */
[----:B---3--:R-:W-:Y:S04]  /*1290*/  STS.U16 [R129+0x2000], R58 ;  /* 0x0020003a81007388 */ /* 0x008fe80000000400 */
[----:B----4-:R-:W-:Y:S04]  /*12a0*/  STS.U16 [R129+0x2800], R62 ;  /* 0x0028003e81007388 */ /* 0x010fe80000000400 */
[----:B-----5:R-:W-:Y:S04]  /*12b0*/  STS.U16 [R129+0x3000], R66 ;  /* 0x0030004281007388 */ /* 0x020fe80000000400 */
[----:B------:R-:W-:Y:S04]  /*12c0*/  STS.U16 [R129+0x3800], R72 ;  /* 0x0038004881007388 */ /* 0x000fe80000000400 */
        /* <DEDUP_REMOVED lines=8> */
[----:B------:R0:W-:Y:S04]  /*1350*/  STS.U16 [R130+0x200], R5 ;  /* 0x0002000582007388 */ /* 0x0001e80000000400 */
[----:B------:R1:W-:Y:S04]  /*1360*/  STS.U16 [R130+0xa00], R27 ;  /* 0x000a001b82007388 */ /* 0x0003e80000000400 */
[----:B------:R2:W-:Y:S04]  /*1370*/  STS.U16 [R130+0x1200], R31 ;  /* 0x0012001f82007388 */ /* 0x0005e80000000400 */
[----:B------:R-:W-:Y:S01]  /*1380*/  STS.U16 [R130+0x1a00], R35 ;  /* 0x001a002382007388 */ /* 0x000fe20000000400 */
[----:B0-----:R-:W-:-:S03]  /*1390*/  CS2R R4, SRZ ;  /* 0x0000000000047805 */ /* 0x001fc6000001ff00 */
[----:B------:R0:W-:Y:S01]  /*13a0*/  STS.U16 [R130+0x2200], R39 ;  /* 0x0022002782007388 */ /* 0x0001e20000000400 */
[----:B-1----:R-:W-:-:S03]  /*13b0*/  CS2R R26, SRZ ;  /* 0x00000000001a7805 */ /* 0x002fc6000001ff00 */
[----:B------:R1:W-:Y:S01]  /*13c0*/  STS.U16 [R130+0x2a00], R43 ;  /* 0x002a002b82007388 */ /* 0x0003e20000000400 */
[----:B--2---:R-:W-:-:S03]  /*13d0*/  CS2R R30, SRZ ;  /* 0x00000000001e7805 */ /* 0x004fc6000001ff00 */
[----:B------:R2:W-:Y:S04]  /*13e0*/  STS.U16 [R130+0x3200], R47 ;  /* 0x0032002f82007388 */ /* 0x0005e80000000400 */
[----:B------:R3:W-:Y:S01]  /*13f0*/  STS.U16 [R130+0x3a00], R51 ;  /* 0x003a003382007388 */ /* 0x0007e20000000400 */
[----:B0-----:R-:W-:-:S03]  /*1400*/  CS2R R38, SRZ ;  /* 0x0000000000267805 */ /* 0x001fc6000001ff00 */
[----:B------:R0:W-:Y:S01]  /*1410*/  STS.U16 [R130+0x4200], R55 ;  /* 0x0042003782007388 */ /* 0x0001e20000000400 */
[----:B-1----:R-:W-:-:S03]  /*1420*/  CS2R R42, SRZ ;  /* 0x00000000002a7805 */ /* 0x002fc6000001ff00 */
[----:B------:R1:W-:Y:S01]  /*1430*/  STS.U16 [R130+0x4a00], R59 ;  /* 0x004a003b82007388 */ /* 0x0003e20000000400 */
[----:B--2---:R-:W-:-:S03]  /*1440*/  CS2R R46, SRZ ;  /* 0x00000000002e7805 */ /* 0x004fc6000001ff00 */
[----:B------:R2:W-:Y:S01]  /*1450*/  STS.U16 [R130+0x5200], R63 ;  /* 0x0052003f82007388 */ /* 0x0005e20000000400 */
[----:B---3--:R-:W-:-:S03]  /*1460*/  CS2R R50, SRZ ;  /* 0x0000000000327805 */ /* 0x008fc6000001ff00 */
[----:B------:R3:W-:Y:S01]  /*1470*/  STS.U16 [R130+0x5a00], R67 ;  /* 0x005a004382007388 */ /* 0x0007e20000000400 */
[----:B0-----:R-:W-:-:S03]  /*1480*/  CS2R R54, SRZ ;  /* 0x0000000000367805 */ /* 0x001fc6000001ff00 */
[----:B------:R-:W-:Y:S01]  /*1490*/  STS.U16 [R130+0x6200], R71 ;  /* 0x0062004782007388 */ /* 0x000fe20000000400 */
[----:B-1----:R-:W-:-:S03]  /*14a0*/  CS2R R58, SRZ ;  /* 0x00000000003a7805 */ /* 0x002fc6000001ff00 */
[----:B------:R-:W-:Y:S01]  /*14b0*/  STS.U16 [R130+0x6a00], R73 ;  /* 0x006a004982007388 */ /* 0x000fe20000000400 */
[----:B--2---:R-:W-:-:S03]  /*14c0*/  CS2R R62, SRZ ;  /* 0x00000000003e7805 */ /* 0x004fc6000001ff00 */
[----:B------:R-:W-:Y:S01]  /*14d0*/  STS.U16 [R130+0x7200], R75 ;  /* 0x0072004b82007388 */ /* 0x000fe20000000400 */
[----:B---3--:R-:W-:-:S03]  /*14e0*/  CS2R R66, SRZ ;  /* 0x0000000000427805 */ /* 0x008fc6000001ff00 */
[----:B------:R0:W-:Y:S04]  /*14f0*/  STS.U16 [R130+0x7a00], R25 ;  /* 0x007a001982007388 */ /* 0x0001e80000000400 */
[----:B------:R1:W-:Y:S04]  /*1500*/  STS.U16 [R131+0x400], R6 ;  /* 0x0004000683007388 */ /* 0x0003e80000000400 */
[----:B------:R-:W-:Y:S01]  /*1510*/  STS.U16 [R131+0xc00], R48 ;  /* 0x000c003083007388 */ /* 0x000fe20000000400 */
[----:B0-----:R-:W-:-:S03]  /*1520*/  CS2R R24, SRZ ;  /* 0x0000000000187805 */ /* 0x001fc6000001ff00 */
[----:B------:R-:W-:Y:S01]  /*1530*/  STS.U16 [R131+0x1400], R52 ;  /* 0x0014003483007388 */ /* 0x000fe20000000400 */
[----:B-1----:R-:W-:-:S03]  /*1540*/  CS2R R6, SRZ ;  /* 0x0000000000067805 */ /* 0x002fc6000001ff00 */
        /* <DEDUP_REMOVED lines=45> */
[----:B-1----:R-:W-:Y:S01]  /*1820*/  CS2R R14, SRZ ;  /* 0x00000000000e7805 */ /* 0x002fe2000001ff00 */
[----:B--2---:R-:W-:Y:S01]  /*1830*/  CS2R R16, SRZ ;  /* 0x0000000000107805 */ /* 0x004fe2000001ff00 */
[----:B0-----:R-:W-:Y:S01]  /*1840*/  CS2R R18, SRZ ;  /* 0x0000000000127805 */ /* 0x001fe2000001ff00 */
[----:B------:R-:W-:Y:S05]  /*1850*/  @!P0 BRA `(.L_x_0) ;  /* 0x00001ac000008947 */ /* 0x000fea0003800000 */
[----:B------:R-:W-:Y:S01]  /*1860*/  IMAD R68, R68, c[0x0][0x1a8], RZ ;  /* 0x00006a0044447a24 */ /* 0x000fe200078e02ff */
[----:B------:R-:W-:Y:S01]  /*1870*/  LOP3.LUT R6, R0, 0xf, RZ, 0xc0, !PT ;  /* 0x0000000f00067812 */ /* 0x000fe200078ec0ff */
[C---:B------:R-:W-:Y:S01]  /*1880*/  IMAD R2, R118.reuse, c[0x0][0x1a0], RZ ;  /* 0x0000680076027a24 */ /* 0x040fe200078e02ff */
[----:B------:R-:W-:Y:S01]  /*1890*/  SHF.R.S32.HI R10, RZ, 0x2, R0 ;  /* 0x00000002ff0a7819 */ /* 0x000fe20000011400 */
[----:B------:R-:W-:Y:S01]  /*18a0*/  IMAD R3, R118, c[0x0][0x1b0], RZ ;  /* 0x00006c0076037a24 */ /* 0x000fe200078e02ff */
[----:B------:R-:W-:Y:S01]  /*18b0*/  SHF.L.U32 R5, R68, 0x1, RZ ;  /* 0x0000000144057819 */ /* 0x000fe200000006ff */
[----:B------:R-:W-:Y:S01]  /*18c0*/  IMAD.SHL.U32 R4, R2, 0x2, RZ ;  /* 0x0000000202047824 */ /* 0x000fe200078e00ff */
[----:B------:R-:W-:Y:S01]  /*18d0*/  SGXT R10, R10, 0x1 ;  /* 0x000000010a0a781a */ /* 0x000fe20000000200 */
[----:B------:R-:W-:Y:S01]  /*18e0*/  IMAD R6, R6, c[0x0][0x1b4], RZ ;  /* 0x00006d0006067a24 */ /* 0x000fe200078e02ff */
[----:B------:R-:W-:Y:S01]  /*18f0*/  MOV R16, c[0x0][0x1b8] ;  /* 0x00006e0000107a02 */ /* 0x000fe20000000f00 */
[----:B------:R-:W-:Y:S01]  /*1900*/  IMAD.HI R2, R2, 0x2, RZ ;  /* 0x0000000202027827 */ /* 0x000fe200078e02ff */
[----:B------:R-:W-:Y:S01]  /*1910*/  IADD3 R102, P0, P1, R5, c[0x0][0x168], R4 ;  /* 0x00005a0005667a10 */ /* 0x000fe2000791e004 */
[----:B------:R-:W-:Y:S01]  /*1920*/  CS2R R18, SRZ ;  /* 0x0000000000127805 */ /* 0x000fe2000001ff00 */
[----:B------:R-:W-:Y:S01]  /*1930*/  SHF.R.U32.HI R4, RZ, 0x1, R136 ;  /* 0x00000001ff047819 */ /* 0x000fe20000011688 */
[----:B------:R-:W-:Y:S01]  /*1940*/  IMAD.HI R5, R68, 0x2, RZ ;  /* 0x0000000244057827 */ /* 0x000fe200078e02ff */
[----:B------:R-:W-:Y:S01]  /*1950*/  SHF.R.S32.HI R66, RZ, 0x6, R0 ;  /* 0x00000006ff427819 */ /* 0x000fe20000011400 */
[----:B------:R-:W-:Y:S01]  /*1960*/  CS2R R20, SRZ ;  /* 0x0000000000147805 */ /* 0x000fe2000001ff00 */
[----:B------:R-:W-:Y:S01]  /*1970*/  LEA.HI R140, R137, R4, RZ, 0x1e ;  /* 0x00000004898c7211 */ /* 0x000fe200078ff0ff */
[----:B------:R-:W-:Y:S01]  /*1980*/  IMAD.SHL.U32 R4, R3, 0x2, RZ ;  /* 0x0000000203047824 */ /* 0x000fe200078e00ff */
[----:B------:R-:W-:Y:S01]  /*1990*/  IADD3.X R12, R5, c[0x0][0x16c], R2, P0, P1 ;  /* 0x00005b00050c7a10 */ /* 0x000fe200007e2402 */
[----:B------:R-:W-:Y:S01]  /*19a0*/  IMAD.SHL.U32 R7, R6, 0x2, RZ ;  /* 0x0000000206077824 */ /* 0x000fe200078e00ff */
[----:B------:R-:W-:Y:S01]  /*19b0*/  LOP3.LUT R2, R0, 0x7, RZ, 0xc0, !PT ;  /* 0x0000000700027812 */ /* 0x000fe200078ec0ff */
[----:B------:R-:W-:Y:S01]  /*19c0*/  IMAD R5, R128, c[0x0][0x1a4], RZ ;  /* 0x0000690080057a24 */ /* 0x000fe200078e02ff */
[----:B------:R-:W-:Y:S01]  /*19d0*/  SGXT R66, R66, 0x1 ;  /* 0x000000014242781a */ /* 0x000fe20000000200 */
[----:B------:R-:W-:Y:S01]  /*19e0*/  IMAD.MOV.U32 R14, RZ, RZ, c[0x0][0x1a4] ;  /* 0x00006900ff0e7624 */ /* 0x000fe200078e00ff */
[----:B------:R-:W-:Y:S01]  /*19f0*/  IADD3 R13, P0, P1, R7, c[0x0][0x170], R4 ;  /* 0x00005c00070d7a10 */ /* 0x000fe2000791e004 */
[----:B------:R-:W-:Y:S01]  /*1a00*/  IMAD R67, R2, 0x110, RZ ;  /* 0x0000011002437824 */ /* 0x000fe200078e02ff */
[----:B------:R-:W-:Y:S01]  /*1a10*/  LOP3.LUT R7, R138, 0x10, RZ, 0xc0, !PT ;  /* 0x000000108a077812 */ /* 0x000fe200078ec0ff */
[----:B------:R-:W-:Y:S01]  /*1a20*/  IMAD.HI R3, R3, 0x2, RZ ;  /* 0x0000000203037827 */ /* 0x000fe200078e02ff */
[----:B------:R-:W-:Y:S01]  /*1a30*/  LOP3.LUT R4, R0, 0x10, RZ, 0xc0, !PT ;  /* 0x0000001000047812 */ /* 0x000fe200078ec0ff */
[----:B------:R-:W-:Y:S01]  /*1a40*/  CS2R R22, SRZ ;  /* 0x0000000000167805 */ /* 0x000fe2000001ff00 */
[----:B------:R-:W-:Y:S01]  /*1a50*/  LOP3.LUT R2, R7, 0xe0, R0, 0xf8, !PT ;  /* 0x000000e007027812 */ /* 0x000fe200078ef800 */
[----:B------:R-:W-:Y:S01]  /*1a60*/  IMAD.MOV.U32 R135, RZ, RZ, 0x3f800000 ;  /* 0x3f800000ff877424 */ /* 0x000fe200078e00ff */
[----:B------:R-:W-:Y:S01]  /*1a70*/  LOP3.LUT R7, R139, 0x90, R10, 0xf8, !PT ;  /* 0x000000908b077812 */ /* 0x000fe200078ef80a */
[----:B------:R-:W-:Y:S01]  /*1a80*/  IMAD.SHL.U32 R141, R4, 0x80, RZ ;  /* 0x00000080048d7824 */ /* 0x000fe200078e00ff */
[----:B------:R-:W-:Y:S01]  /*1a90*/  LOP3.LUT R8, R67, R2, RZ, 0x3c, !PT ;  /* 0x0000000243087212 */ /* 0x000fe200078e3cff */
[----:B------:R-:W-:Y:S01]  /*1aa0*/  IMAD.HI R2, R6, 0x2, RZ ;  /* 0x0000000206027827 */ /* 0x000fe200078e02ff */
[----:B------:R-:W-:Y:S01]  /*1ab0*/  LEA R6, R14, R5, 0x1 ;  /* 0x000000050e067211 */ /* 0x000fe200078e08ff */
[----:B------:R-:W-:Y:S01]  /*1ac0*/  CS2R R24, SRZ ;  /* 0x0000000000187805 */ /* 0x000fe2000001ff00 */
[----:B------:R-:W-:Y:S01]  /*1ad0*/  LOP3.LUT R142, R7, 0x10, R138, 0x78, !PT ;  /* 0x00000010078e7812 */ /* 0x000fe200078e788a */
[----:B------:R-:W-:Y:S01]  /*1ae0*/  IMAD R9, R4, -0x70, R141 ;  /* 0xffffff9004097824 */ /* 0x000fe200078e028d */
[----:B------:R-:W-:Y:S01]  /*1af0*/  SHF.R.U32.HI R4, RZ, 0x4, R0 ;  /* 0x00000004ff047819 */ /* 0x000fe20000011600 */
[----:B------:R-:W-:Y:S01]  /*1b00*/  IMAD R7, R14, 0x2, R6 ;  /* 0x000000020e077824 */ /* 0x000fe200078e0206 */
[----:B------:R-:W-:Y:S01]  /*1b10*/  IADD3.X R15, R2, c[0x0][0x174], R3, P0, P1 ;  /* 0x00005d00020f7a10 */ /* 0x000fe200007e2403 */
[----:B------:R-:W-:Y:S01]  /*1b20*/  IMAD.IADD R141, R141, 0x1, R8 ;  /* 0x000000018d8d7824 */ /* 0x000fe200078e0208 */
[----:B------:R-:W-:Y:S01]  /*1b30*/  SGXT.U32 R2, R4, 0x4 ;  /* 0x000000040402781a */ /* 0x000fe20000000000 */
[----:B------:R-:W-:Y:S01]  /*1b40*/  IMAD R8, R14, 0x2, R7 ;  /* 0x000000020e087824 */ /* 0x000fe200078e0207 */
[CC--:B------:R-:W-:Y:S01]  /*1b50*/  LEA R116, P0, R5.reuse, R102.reuse, 0x1 ;  /* 0x0000006605747211 */ /* 0x0c0fe200078008ff */
[----:B------:R-:W-:Y:S01]  /*1b60*/  IMAD.IADD R142, R142, 0x1, R9 ;  /* 0x000000018e8e7824 */ /* 0x000fe200078e0209 */
[----:B------:R-:W-:Y:S01]  /*1b70*/  LEA R114, P1, R6, R102, 0x1 ;  /* 0x0000006606727211 */ /* 0x000fe200078208ff */
[----:B------:R-:W-:Y:S01]  /*1b80*/  IMAD R10, R2, c[0x0][0x1b8], RZ ;  /* 0x00006e00020a7a24 */ /* 0x000fe200078e02ff */
[----:B------:R-:W-:Y:S01]  /*1b90*/  LEA.HI.X.SX32 R117, R5, R12, 0x1, P0 ;  /* 0x0000000c05757211 */ /* 0x000fe200000f0eff */
[----:B------:R-:W-:Y:S01]  /*1ba0*/  IMAD R2, R14, 0x2, R8 ;  /* 0x000000020e027824 */ /* 0x000fe200078e0208 */
[-C--:B------:R-:W-:Y:S01]  /*1bb0*/  LEA R110, P0, R8, R102.reuse, 0x1 ;  /* 0x00000066086e7211 */ /* 0x080fe200078008ff */
[----:B------:R-:W-:Y:S01]  /*1bc0*/  IMAD R11, R16, 0x10, R10 ;  /* 0x00000010100b7824 */ /* 0x000fe200078e020a */
[C---:B------:R-:W-:Y:S01]  /*1bd0*/  LEA R112, P2, R7.reuse, R102, 0x1 ;  /* 0x0000006607707211 */ /* 0x040fe200078408ff */
[----:B------:R-:W-:Y:S01]  /*1be0*/  IMAD.MOV.U32 R143, RZ, RZ, RZ ;  /* 0x000000ffff8f7224 */ /* 0x000fe200078e00ff */
[----:B------:R-:W-:Y:S01]  /*1bf0*/  LEA R9, R14, R2, 0x1 ;  /* 0x000000020e097211 */ /* 0x000fe200078e08ff */
[----:B------:R-:W-:Y:S01]  /*1c00*/  IMAD.MOV.U32 R133, RZ, RZ, RZ ;  /* 0x000000ffff857224 */ /* 0x000fe200078e00ff */
[-C--:B------:R-:W-:Y:S01]  /*1c10*/  LEA.HI.X.SX32 R115, R6, R12.reuse, 0x1, P1 ;  /* 0x0000000c06737211 */ /* 0x080fe200008f0eff */
[----:B------:R-:W-:Y:S01]  /*1c20*/  IMAD.MOV.U32 R147, RZ, RZ, 0x3f800000 ;  /* 0x3f800000ff937424 */ /* 0x000fe200078e00ff */
[----:B------:R-:W-:Y:S01]  /*1c30*/  LEA.HI.X.SX32 R111, R8, R12, 0x1, P0 ;  /* 0x0000000c086f7211 */ /* 0x000fe200000f0eff */
[----:B------:R-:W-:Y:S01]  /*1c40*/  IMAD R5, R14, 0x2, R9 ;  /* 0x000000020e057824 */ /* 0x000fe200078e0209 */
[----:B------:R-:W-:Y:S01]  /*1c50*/  LEA.HI R3, R0, 0x30, RZ, 0x1c ;  /* 0x0000003000037811 */ /* 0x000fe200078fe0ff */
[----:B------:R-:W-:Y:S01]  /*1c60*/  CS2R R26, SRZ ;  /* 0x00000000001a7805 */ /* 0x000fe2000001ff00 */
[----:B------:R-:W-:Y:S01]  /*1c70*/  LEA R108, P0, R2, R102, 0x1 ;  /* 0x00000066026c7211 */ /* 0x000fe200078008ff */
[----:B------:R-:W-:Y:S01]  /*1c80*/  CS2R R28, SRZ ;  /* 0x00000000001c7805 */ /* 0x000fe2000001ff00 */
[----:B------:R-:W-:Y:S01]  /*1c90*/  LEA R6, R14, R5, 0x1 ;  /* 0x000000050e067211 */ /* 0x000fe200078e08ff */
[----:B------:R-:W-:Y:S01]  /*1ca0*/  CS2R R30, SRZ ;  /* 0x00000000001e7805 */ /* 0x000fe2000001ff00 */
[----:B------:R-:W-:Y:S01]  /*1cb0*/  LEA.HI.X.SX32 R113, R7, R12, 0x1, P2 ;  /* 0x0000000c07717211 */ /* 0x000fe200010f0eff */
[----:B------:R-:W-:Y:S01]  /*1cc0*/  CS2R R32, SRZ ;  /* 0x0000000000207805 */ /* 0x000fe2000001ff00 */
[-C--:B------:R-:W-:Y:S01]  /*1cd0*/  LEA R106, P1, R9, R102.reuse, 0x1 ;  /* 0x00000066096a7211 */ /* 0x080fe200078208ff */
[----:B------:R-:W-:Y:S01]  /*1ce0*/  CS2R R34, SRZ ;  /* 0x0000000000227805 */ /* 0x000fe2000001ff00 */
[-C--:B------:R-:W-:Y:S01]  /*1cf0*/  LEA R104, P2, R5, R102.reuse, 0x1 ;  /* 0x0000006605687211 */ /* 0x080fe200078408ff */
[----:B------:R-:W-:Y:S01]  /*1d00*/  CS2R R36, SRZ ;  /* 0x0000000000247805 */ /* 0x000fe2000001ff00 */
[----:B------:R-:W-:Y:S01]  /*1d10*/  LEA.HI R4, R0, 0x70, RZ, 0x1c ;  /* 0x0000007000047811 */ /* 0x000fe200078fe0ff */
[----:B------:R-:W-:Y:S01]  /*1d20*/  CS2R R38, SRZ ;  /* 0x0000000000267805 */ /* 0x000fe2000001ff00 */
[----:B------:R-:W-:Y:S01]  /*1d30*/  LEA R102, P3, R6, R102, 0x1 ;  /* 0x0000006606667211 */ /* 0x000fe200078608ff */
[----:B------:R-:W-:Y:S01]  /*1d40*/  CS2R R40, SRZ ;  /* 0x0000000000287805 */ /* 0x000fe2000001ff00 */
[-C--:B------:R-:W-:Y:S01]  /*1d50*/  LEA.HI.X.SX32 R109, R2, R12.reuse, 0x1, P0 ;  /* 0x0000000c026d7211 */ /* 0x080fe200000f0eff */
[----:B------:R-:W-:Y:S01]  /*1d60*/  IMAD R2, R3, c[0x0][0x1b8], RZ ;  /* 0x00006e0003027a24 */ /* 0x000fe200078e02ff */
[-C--:B------:R-:W-:Y:S01]  /*1d70*/  LEA.HI.X.SX32 R103, R6, R12.reuse, 0x1, P3 ;  /* 0x0000000c06677211 */ /* 0x080fe200018f0eff */
[----:B------:R-:W-:Y:S01]  /*1d80*/  IMAD R3, R16, 0x10, R11 ;  /* 0x0000001010037824 */ /* 0x000fe200078e020b */
[-C--:B------:R-:W-:Y:S01]  /*1d90*/  LEA.HI.X.SX32 R105, R5, R12.reuse, 0x1, P2 ;  /* 0x0000000c05697211 */ /* 0x080fe200010f0eff */
[----:B------:R-:W-:Y:S01]  /*1da0*/  IMAD R6, R4, c[0x0][0x1b8], RZ ;  /* 0x00006e0004067a24 */ /* 0x000fe200078e02ff */
[----:B------:R-:W-:Y:S01]  /*1db0*/  LEA.HI.X.SX32 R107, R9, R12, 0x1, P1 ;  /* 0x0000000c096b7211 */ /* 0x000fe200008f0eff */
[----:B------:R-:W-:Y:S01]  /*1dc0*/  IMAD R4, R16, 0x20, R3 ;  /* 0x0000002010047824 */ /* 0x000fe200078e0203 */
[-C--:B------:R-:W-:Y:S01]  /*1dd0*/  LEA R100, P0, R10, R13.reuse, 0x1 ;  /* 0x0000000d0a647211 */ /* 0x080fe200078008ff */
[----:B------:R-:W-:Y:S01]  /*1de0*/  CS2R R8, SRZ ;  /* 0x0000000000087805 */ /* 0x000fe2000001ff00 */
[----:B------:R-:W-:Y:S01]  /*1df0*/  LEA R94, P3, R6, R13, 0x1 ;  /* 0x0000000d065e7211 */ /* 0x000fe200078608ff */
[----:B------:R-:W-:Y:S01]  /*1e00*/  CS2R R42, SRZ ;  /* 0x00000000002a7805 */ /* 0x000fe2000001ff00 */
[----:B------:R-:W-:Y:S01]  /*1e10*/  LEA R5, R16, R4, 0x4 ;  /* 0x0000000410057211 */ /* 0x000fe200078e20ff */
[----:B------:R-:W-:Y:S01]  /*1e20*/  CS2R R44, SRZ ;  /* 0x00000000002c7805 */ /* 0x000fe2000001ff00 */
[----:B------:R-:W-:Y:S01]  /*1e30*/  LEA.HI.X.SX32 R95, R6, R15, 0x1, P3 ;  /* 0x0000000f065f7211 */ /* 0x000fe200018f0eff */
[----:B------:R-:W-:Y:S01]  /*1e40*/  CS2R R46, SRZ ;  /* 0x00000000002e7805 */ /* 0x000fe2000001ff00 */
[CC--:B------:R-:W-:Y:S01]  /*1e50*/  LEA R98, P1, R11.reuse, R13.reuse, 0x1 ;  /* 0x0000000d0b627211 */ /* 0x0c0fe200078208ff */
[----:B------:R-:W-:Y:S01]  /*1e60*/  IMAD R6, R16, 0x10, R5 ;  /* 0x0000001010067824 */ /* 0x000fe200078e0205 */
[----:B------:R-:W-:Y:S01]  /*1e70*/  LEA R96, P2, R2, R13, 0x1 ;  /* 0x0000000d02607211 */ /* 0x000fe200078408ff */
[----:B------:R-:W-:Y:S01]  /*1e80*/  CS2R R16, SRZ ;  /* 0x0000000000107805 */ /* 0x000fe2000001ff00 */
[-C--:B------:R-:W-:Y:S01]  /*1e90*/  LEA.HI.X.SX32 R101, R10, R15.reuse, 0x1, P0 ;  /* 0x0000000f0a657211 */ /* 0x080fe200000f0eff */
[----:B------:R-:W-:Y:S01]  /*1ea0*/  CS2R R48, SRZ ;  /* 0x0000000000307805 */ /* 0x000fe2000001ff00 */
[-C--:B------:R-:W-:Y:S01]  /*1eb0*/  LEA.HI.X.SX32 R99, R11, R15.reuse, 0x1, P1 ;  /* 0x0000000f0b637211 */ /* 0x080fe200008f0eff */
[----:B------:R-:W-:Y:S01]  /*1ec0*/  CS2R R50, SRZ ;  /* 0x0000000000327805 */ /* 0x000fe2000001ff00 */
[----:B------:R-:W-:Y:S01]  /*1ed0*/  LEA.HI.X.SX32 R97, R2, R15, 0x1, P2 ;  /* 0x0000000f02617211 */ /* 0x000fe200010f0eff */
[----:B------:R-:W-:Y:S01]  /*1ee0*/  CS2R R10, SRZ ;  /* 0x00000000000a7805 */ /* 0x000fe2000001ff00 */
[-C--:B------:R-:W-:Y:S01]  /*1ef0*/  LEA R92, P0, R3, R13.reuse, 0x1 ;  /* 0x0000000d035c7211 */ /* 0x080fe200078008ff */
[----:B------:R-:W-:Y:S01]  /*1f00*/  CS2R R52, SRZ ;  /* 0x0000000000347805 */ /* 0x000fe2000001ff00 */
[-C--:B------:R-:W-:Y:S01]  /*1f10*/  LEA R90, P1, R4, R13.reuse, 0x1 ;  /* 0x0000000d045a7211 */ /* 0x080fe200078208ff */
[----:B------:R-:W-:Y:S01]  /*1f20*/  CS2R R54, SRZ ;  /* 0x0000000000367805 */ /* 0x000fe2000001ff00 */
[-C--:B------:R-:W-:Y:S01]  /*1f30*/  LEA R88, P2, R5, R13.reuse, 0x1 ;  /* 0x0000000d05587211 */ /* 0x080fe200078408ff */
[----:B------:R-:W-:Y:S01]  /*1f40*/  CS2R R56, SRZ ;  /* 0x0000000000387805 */ /* 0x000fe2000001ff00 */
[----:B------:R-:W-:Y:S01]  /*1f50*/  LEA R2, P3, R6, R13, 0x1 ;  /* 0x0000000d06027211 */ /* 0x000fe200078608ff */
[----:B------:R-:W-:Y:S01]  /*1f60*/  CS2R R58, SRZ ;  /* 0x00000000003a7805 */ /* 0x000fe2000001ff00 */
[----:B------:R-:W-:Y:S01]  /*1f70*/  IADD3 R140, R69, R140, RZ ;  /* 0x0000008c458c7210 */ /* 0x000fe20007ffe0ff */
[----:B------:R-:W-:Y:S01]  /*1f80*/  CS2R R12, SRZ ;  /* 0x00000000000c7805 */ /* 0x000fe2000001ff00 */
[----:B------:R-:W-:Y:S01]  /*1f90*/  LOP3.LUT R145, R66, 0x90, RZ, 0xc0, !PT ;  /* 0x0000009042917812 */ /* 0x000fe200078ec0ff */
[----:B------:R-:W-:Y:S01]  /*1fa0*/  CS2R R60, SRZ ;  /* 0x00000000003c7805 */ /* 0x000fe2000001ff00 */
[--C-:B------:R-:W-:Y:S01]  /*1fb0*/  LOP3.LUT R144, R67, 0x30, R138.reuse, 0x78, !PT ;  /* 0x0000003043907812 */ /* 0x100fe200078e788a */
[----:B------:R-:W-:Y:S01]  /*1fc0*/  CS2R R62, SRZ ;  /* 0x00000000003e7805 */ /* 0x000fe2000001ff00 */
[-C--:B------:R-:W-:Y:S01]  /*1fd0*/  LEA.HI.X.SX32 R93, R3, R15.reuse, 0x1, P0 ;  /* 0x0000000f035d7211 */ /* 0x080fe200000f0eff */
[----:B------:R-:W-:Y:S01]  /*1fe0*/  CS2R R64, SRZ ;  /* 0x0000000000407805 */ /* 0x000fe2000001ff00 */
[-C--:B------:R-:W-:Y:S01]  /*1ff0*/  LEA.HI.X.SX32 R91, R4, R15.reuse, 0x1, P1 ;  /* 0x0000000f045b7211 */ /* 0x080fe200008f0eff */
[----:B------:R-:W-:Y:S01]  /*2000*/  CS2R R66, SRZ ;  /* 0x0000000000427805 */ /* 0x000fe2000001ff00 */
[-C--:B------:R-:W-:Y:S01]  /*2010*/  LEA.HI.X.SX32 R89, R5, R15.reuse, 0x1, P2 ;  /* 0x0000000f05597211 */ /* 0x080fe200010f0eff */
[----:B------:R-:W-:Y:S01]  /*2020*/  UMOV UR4, URZ ;  /* 0x0000003f00047c82 */ /* 0x000fe20008000000 */
[----:B------:R-:W-:Y:S01]  /*2030*/  LEA.HI.X.SX32 R3, R6, R15, 0x1, P3 ;  /* 0x0000000f06037211 */ /* 0x000fe200018f0eff */
[----:B------:R-:W-:Y:S01]  /*2040*/  CS2R R4, SRZ ;  /* 0x0000000000047805 */ /* 0x000fe2000001ff00 */
[----:B------:R-:W-:Y:S01]  /*2050*/  MOV R151, 0xff800000 ;  /* 0xff80000000977802 */ /* 0x000fe20000000f00 */
[----:B------:R-:W-:Y:S01]  /*2060*/  CS2R R6, SRZ ;  /* 0x0000000000067805 */ /* 0x000fe2000001ff00 */
[----:B------:R-:W-:Y:S01]  /*2070*/  MOV R150, 0xff800000 ;  /* 0xff80000000967802 */ /* 0x000fe20000000f00 */
[----:B------:R-:W-:Y:S01]  /*2080*/  CS2R R14, SRZ ;  /* 0x00000000000e7805 */ /* 0x000fe2000001ff00 */
[----:B------:R-:W-:Y:S01]  /*2090*/  LOP3.LUT R145, R145, 0x17e, R138, 0x78, !PT ;  /* 0x0000017e91917812 */ /* 0x000fe200078e788a */
[----:B------:R-:W-:Y:S01]  /*20a0*/  UMOV UR5, URZ ;  /* 0x0000003f00057c82 */ /* 0x000fe20008000000 */
[----:B------:R-:W-:-:S02]  /*20b0*/  IADD3 R146, R140, 0x8, RZ ;  /* 0x000000088c927810 */ /* 0x000fc40007ffe0ff */
[----:B------:R-:W-:Y:S02]  /*20c0*/  LOP3.LUT R134, R144, 0x40, RZ, 0x3c, !PT ;  /* 0x0000004090867812 */ /* 0x000fe400078e3cff */
.L_x_2:
[----:B------:R-:W-:-:S04]  /*20d0*/  IMAD.WIDE R76, R143, 0x2, R108 ;  /* 0x000000028f4c7825 */ /* 0x000fc800078e026c */
[C---:B------:R-:W-:Y:S02]  /*20e0*/  IMAD.WIDE R68, R143.reuse, 0x2, R116 ;  /* 0x000000028f447825 */ /* 0x040fe400078e0274 */
[----:B------:R-:W2:Y:S02]  /*20f0*/  LDG.E.U16 R76, [R76.64] ;  /* 0x000000064c4c7981 */ /* 0x000ea4000c1e1500 */
[C---:B------:R-:W-:Y:S02]  /*2100*/  IMAD.WIDE R70, R143.reuse, 0x2, R114 ;  /* 0x000000028f467825 */ /* 0x040fe400078e0272 */
[----:B------:R-:W3:Y:S02]  /*2110*/  LDG.E.U16 R84, [R68.64] ;  /* 0x0000000644547981 */ /* 0x000ee4000c1e1500 */
[C---:B------:R-:W-:Y:S02]  /*2120*/  IMAD.WIDE R78, R143.reuse, 0x2, R106 ;  /* 0x000000028f4e7825 */ /* 0x040fe400078e026a */
[----:B------:R-:W4:Y:S02]  /*2130*/  LDG.E.U16 R85, [R70.64] ;  /* 0x0000000646557981 */ /* 0x000f24000c1e1500 */
[----:B------:R-:W-:-:S02]  /*2140*/  IMAD.WIDE R72, R143, 0x2, R112 ;  /* 0x000000028f487825 */ /* 0x000fc400078e0270 */
[----:B------:R-:W5:Y:S02]  /*2150*/  LDG.E.U16 R121, [R78.64] ;  /* 0x000000064e797981 */ /* 0x000f64000c1e1500 */
[C---:B------:R-:W-:Y:S02]  /*2160*/  IMAD.WIDE R80, R143.reuse, 0x2, R104 ;  /* 0x000000028f507825 */ /* 0x040fe400078e0268 */
[----:B------:R-:W5:Y:S02]  /*2170*/  LDG.E.U16 R86, [R72.64] ;  /* 0x0000000648567981 */ /* 0x000f64000c1e1500 */
[C---:B------:R-:W-:Y:S02]  /*2180*/  IMAD.WIDE R74, R143.reuse, 0x2, R110 ;  /* 0x000000028f4a7825 */ /* 0x040fe400078e026e */
[----:B------:R-:W5:Y:S02]  /*2190*/  LDG.E.U16 R120, [R80.64] ;  /* 0x0000000650787981 */ /* 0x000f64000c1e1500 */
[----:B------:R-:W-:-:S02]  /*21a0*/  IMAD.WIDE R82, R143, 0x2, R102 ;  /* 0x000000028f527825 */ /* 0x000fc400078e0266 */
[----:B------:R-:W5:Y:S04]  /*21b0*/  LDG.E.U16 R87, [R74.64] ;  /* 0x000000064a577981 */ /* 0x000f68000c1e1500 */
[----:B------:R-:W5:Y:S04]  /*21c0*/  LDG.E.U16 R123, [R82.64] ;  /* 0x00000006527b7981 */ /* 0x000f68000c1e1500 */
[----:B------:R-:W-:Y:S01]  /*21d0*/  BAR.SYNC.DEFER_BLOCKING 0x0 ;  /* 0x0000000000007b1d */ /* 0x000fe20000010000 */
[----:B------:R-:W-:-:S04]  /*21e0*/  IMAD.WIDE R152, R133, 0x2, R100 ;  /* 0x0000000285987825 */ /* 0x000fc800078e0264 */
[----:B------:R-:W-:-:S04]  /*21f0*/  IMAD.WIDE R154, R133, 0x2, R98 ;  /* 0x00000002859a7825 */ /* 0x000fc800078e0262 */
[----:B------:R-:W-:-:S04]  /*2200*/  IMAD.WIDE R156, R133, 0x2, R92 ;  /* 0x00000002859c7825 */ /* 0x000fc800078e025c */
[----:B------:R-:W-:-:S04]  /*2210*/  IMAD.WIDE R158, R133, 0x2, R96 ;  /* 0x00000002859e7825 */ /* 0x000fc800078e0260 */
[----:B------:R-:W-:-:S04]  /*2220*/  IMAD.WIDE R160, R133, 0x2, R90 ;  /* 0x0000000285a07825 */ /* 0x000fc800078e025a */
[----:B------:R-:W-:-:S04]  /*2230*/  IMAD.WIDE R162, R133, 0x2, R88 ;  /* 0x0000000285a27825 */ /* 0x000fc800078e0258 */
[----:B------:R-:W-:-:S04]  /*2240*/  IMAD.WIDE R164, R133, 0x2, R2 ;  /* 0x0000000285a47825 */ /* 0x000fc800078e0202 */
[----:B------:R-:W-:Y:S01]  /*2250*/  IMAD.WIDE R166, R133, 0x2, R94 ;  /* 0x0000000285a67825 */ /* 0x000fe200078e025e */
[----:B--2---:R-:W-:Y:S04]  /*2260*/  STS.U16 [R129+0x8800], R76 ;  /* 0x0088004c81007388 */ /* 0x004fe80000000400 */
[----:B---3--:R-:W-:Y:S04]  /*2270*/  STS.U16 [R129+0x8000], R84 ;  /* 0x0080005481007388 */ /* 0x008fe80000000400 */
[----:B----4-:R-:W-:Y:S04]  /*2280*/  STS.U16 [R130+0x8200], R85 ;  /* 0x0082005582007388 */ /* 0x010fe80000000400 */
[----:B-----5:R-:W-:Y:S04]  /*2290*/  STS.U16 [R130+0x8a00], R121 ;  /* 0x008a007982007388 */ /* 0x020fe80000000400 */
[----:B------:R-:W-:Y:S04]  /*22a0*/  STS.U16 [R131+0x8400], R86 ;  /* 0x0084005683007388 */ /* 0x000fe80000000400 */
[----:B------:R-:W-:Y:S04]  /*22b0*/  STS.U16 [R131+0x8c00], R120 ;  /* 0x008c007883007388 */ /* 0x000fe80000000400 */
[----:B------:R-:W-:Y:S04]  /*22c0*/  STS.U16 [R132+0x8600], R87 ;  /* 0x0086005784007388 */ /* 0x000fe80000000400 */
[----:B------:R-:W-:Y:S04]  /*22d0*/  STS.U16 [R132+0x8e00], R123 ;  /* 0x008e007b84007388 */ /* 0x000fe80000000400 */
[----:B------:R-:W-:Y:S06]  /*22e0*/  BAR.SYNC.DEFER_BLOCKING 0x0 ;  /* 0x0000000000007b1d */ /* 0x000fec0000010000 */
[----:B------:R-:W-:Y:S04]  /*22f0*/  LDSM.16.MT88.4 R124, [R141] ;  /* 0x000000008d7c783b */ /* 0x000fe80000004200 */
[----:B------:R-:W0:Y:S04]  /*2300*/  LDSM.16.M88.4 R68, [R144+0x8000] ;  /* 0x008000009044783b */ /* 0x000e280000000200 */
[----:B------:R-:W1:Y:S04]  /*2310*/  LDSM.16.M88.4 R72, [R144+0x8800] ;  /* 0x008800009048783b */ /* 0x000e680000000200 */
[----:B------:R-:W2:Y:S04]  /*2320*/  LDSM.16.MT88.4 R76, [R141+0x1000] ;  /* 0x001000008d4c783b */ /* 0x000ea80000004200 */
[----:B------:R-:W3:Y:S04]  /*2330*/  LDG.E.U16 R152, [R152.64] ;  /* 0x0000000698987981 */ /* 0x000ee8000c1e1500 */
[----:B------:R-:W4:Y:S04]  /*2340*/  LDG.E.U16 R154, [R154.64] ;  /* 0x000000069a9a7981 */ /* 0x000f28000c1e1500 */
[----:B------:R-:W5:Y:S04]  /*2350*/  LDG.E.U16 R156, [R156.64] ;  /* 0x000000069c9c7981 */ /* 0x000f68000c1e1500 */
[----:B------:R-:W3:Y:S04]  /*2360*/  LDG.E.U16 R158, [R158.64] ;  /* 0x000000069e9e7981 */ /* 0x000ee8000c1e1500 */
[----:B------:R-:W3:Y:S04]  /*2370*/  LDG.E.U16 R160, [R160.64] ;  /* 0x00000006a0a07981 */ /* 0x000ee8000c1e1500 */
[----:B------:R-:W3:Y:S04]  /*2380*/  LDG.E.U16 R162, [R162.64] ;  /* 0x00000006a2a27981 */ /* 0x000ee8000c1e1500 */
[----:B------:R-:W3:Y:S04]  /*2390*/  LDG.E.U16 R164, [R164.64] ;  /* 0x00000006a4a47981 */ /* 0x000ee8000c1e1500 */
[----:B------:R-:W3:Y:S01]  /*23a0*/  LDG.E.U16 R166, [R166.64] ;  /* 0x00000006a6a67981 */ /* 0x000ee2000c1e1500 */
[C---:B0-----:R-:W-:Y:S03]  /*23b0*/  HMMA.16816.F32.BF16 R80, R124.reuse, R68, RZ ;  /* 0x000000447c50723c */ /* 0x041fe600000418ff */
[----:B------:R-:W-:Y:S05]  /*23c0*/  LDSM.16.M88.4 R84, [R134+0x8000] ;  /* 0x008000008654783b */ /* 0x000fea0000000200 */
[----:B-1----:R-:W-:Y:S11]  /*23d0*/  HMMA.16816.F32.BF16 R124, R124, R72, RZ ;  /* 0x000000487c7c723c */ /* 0x002ff600000418ff */
[----:B------:R-:W-:Y:S05]  /*23e0*/  @!UPT UIADD3 URZ, URZ, URZ, URZ ;  /* 0x0000003f3f3ff290 */ /* 0x000fea000fffe03f */
[C---:B--2---:R-:W-:Y:S01]  /*23f0*/  HMMA.16816.F32.BF16 R68, R76.reuse, R70, R80 ;  /* 0x000000464c44723c */ /* 0x044fe20000041850 */
[----:B------:R-:W-:Y:S07]  /*2400*/  LDSM.16.MT88.4 R80, [R141+0x3000] ;  /* 0x003000008d50783b */ /* 0x000fee0000004200 */
[----:B------:R-:W-:Y:S01]  /*2410*/  HMMA.16816.F32.BF16 R124, R76, R74, R124 ;  /* 0x0000004a4c7c723c */ /* 0x000fe2000004187c */
[----:B------:R-:W0:Y:S04]  /*2420*/  LDSM.16.MT88.4 R72, [R141+0x2000] ;  /* 0x002000008d48783b */ /* 0x000e280000004200 */
[----:B------:R-:W1:Y:S11]  /*2430*/  LDSM.16.M88.4 R76, [R134+0x8800] ;  /* 0x00880000864c783b */ /* 0x000e760000000200 */
[C---:B0-----:R-:W-:Y:S01]  /*2440*/  HMMA.16816.F32.BF16 R120, R72.reuse, R84, R68 ;  /* 0x000000544878723c */ /* 0x041fe20000041844 */
[----:B------:R-:W-:Y:S07]  /*2450*/  LDSM.16.M88.4 R68, [R144+0x8080] ;  /* 0x008080009044783b */ /* 0x000fee0000000200 */
[----:B-1----:R-:W-:Y:S01]  /*2460*/  HMMA.16816.F32.BF16 R124, R72, R76, R124 ;  /* 0x0000004c487c723c */ /* 0x002fe2000004187c */
[----:B------:R-:W0:Y:S11]  /*2470*/  LDSM.16.MT88.4 R72, [R141+0x4000] ;  /* 0x004000008d48783b */ /* 0x000e360000004200 */
[----:B------:R-:W-:Y:S04]  /*2480*/  @!UPT UIADD3 URZ, URZ, URZ, URZ ;  /* 0x0000003f3f3ff290 */ /* 0x000fe8000fffe03f */
[C---:B------:R-:W-:Y:S08]  /*2490*/  HMMA.16816.F32.BF16 R120, R80.reuse, R86, R120 ;  /* 0x000000565078723c */ /* 0x040ff00000041878 */
[----:B------:R-:W-:Y:S01]  /*24a0*/  HMMA.16816.F32.BF16 R124, R80, R78, R124 ;  /* 0x0000004e507c723c */ /* 0x000fe2000004187c */
[----:B------:R-:W1:Y:S04]  /*24b0*/  LDSM.16.M88.4 R76, [R144+0x8880] ;  /* 0x00888000904c783b */ /* 0x000e680000000200 */
[----:B------:R-:W2:Y:S11]  /*24c0*/  LDSM.16.MT88.4 R80, [R141+0x5000] ;  /* 0x005000008d50783b */ /* 0x000eb60000004200 */
[C---:B0-----:R-:W-:Y:S08]  /*24d0*/  HMMA.16816.F32.BF16 R84, R72.reuse, R68, R120 ;  /* 0x000000444854723c */ /* 0x041ff00000041878 */
[----:B-1----:R-:W-:Y:S01]  /*24e0*/  HMMA.16816.F32.BF16 R120, R72, R76, R124 ;  /* 0x0000004c4878723c */ /* 0x002fe2000004187c */
[----:B------:R-:W-:Y:S11]  /*24f0*/  LDSM.16.M88.4 R72, [R134+0x8080] ;  /* 0x008080008648783b */ /* 0x000ff60000000200 */
[----:B------:R-:W-:Y:S04]  /*2500*/  @!UPT UIADD3 URZ, URZ, URZ, URZ ;  /* 0x0000003f3f3ff290 */ /* 0x000fe8000fffe03f */
[C---:B--2---:R-:W-:Y:S01]  /*2510*/  HMMA.16816.F32.BF16 R124, R80.reuse, R70, R84 ;  /* 0x00000046507c723c */ /* 0x044fe20000041854 */
[----:B------:R-:W0:Y:S04]  /*2520*/  LDSM.16.MT88.4 R68, [R141+0x6000] ;  /* 0x006000008d44783b */ /* 0x000e280000004200 */
[----:B------:R-:W1:Y:S03]  /*2530*/  LDSM.16.M88.4 R84, [R134+0x8880] ;  /* 0x008880008654783b */ /* 0x000e660000000200 */
[----:B------:R-:W-:Y:S01]  /*2540*/  HMMA.16816.F32.BF16 R120, R80, R78, R120 ;  /* 0x0000004e5078723c */ /* 0x000fe20000041878 */
[----:B------:R-:W2:Y:S04]  /*2550*/  LDSM.16.MT88.4 R76, [R141+0x7000] ;  /* 0x007000008d4c783b */ /* 0x000ea80000004200 */
[----:B------:R-:W-:Y:S11]  /*2560*/  BAR.SYNC.DEFER_BLOCKING 0x0 ;  /* 0x0000000000007b1d */ /* 0x000ff60000010000 */
[C---:B0-----:R-:W-:Y:S08]  /*2570*/  HMMA.16816.F32.BF16 R124, R68.reuse, R72, R124 ;  /* 0x00000048447c723c */ /* 0x041ff0000004187c */
[----:B-1----:R-:W-:Y:S11]  /*2580*/  HMMA.16816.F32.BF16 R120, R68, R84, R120 ;  /* 0x000000544478723c */ /* 0x002ff60000041878 */
[----:B------:R-:W-:Y:S05]  /*2590*/  @!UPT UIADD3 URZ, URZ, URZ, URZ ;  /* 0x0000003f3f3ff290 */ /* 0x000fea000fffe03f */
[C---:B--2---:R-:W-:Y:S08]  /*25a0*/  HMMA.16816.F32.BF16 R124, R76.reuse, R74, R124 ;  /* 0x0000004a4c7c723c */ /* 0x044ff0000004187c */
[----:B------:R-:W-:Y:S07]  /*25b0*/  HMMA.16816.F32.BF16 R120, R76, R86, R120 ;  /* 0x000000564c78723c */ /* 0x000fee0000041878 */
[----:B------:R-:W-:-:S04]  /*25c0*/  LEA R77, P0, R149, UR4, 0x1 ;  /* 0x00000004954d7c11 */ /* 0x000fc8000f8008ff */
[C---:B------:R-:W-:Y:S01]  /*25d0*/  IADD3 R69, P2, R77.reuse, 0x8, RZ ;  /* 0x000000084d457810 */ /* 0x040fe20007f5e0ff */
[----:B------:R-:W-:Y:S01]  /*25e0*/  IMAD.X R70, RZ, RZ, UR5, P0 ;  /* 0x00000005ff467e24 */ /* 0x000fe200080e06ff */
[----:B------:R-:W-:-:S04]  /*25f0*/  IADD3 R73, P4, R77, 0x9, RZ ;  /* 0x000000094d497810 */ /* 0x000fc80007f9e0ff */
[----:B------:R-:W-:Y:S02]  /*2600*/  IADD3.X R68, RZ, R70, RZ, P2, !PT ;  /* 0x00000046ff447210 */ /* 0x000fe400017fe4ff */
[-C--:B------:R-:W-:Y:S01]  /*2610*/  ISETP.GE.U32.AND P2, PT, R77, R140.reuse, PT ;  /* 0x0000008c4d00720c */ /* 0x080fe20003f46070 */
[----:B------:R-:W-:Y:S01]  /*2620*/  FMUL R125, R125, c[0x0][0x188] ;  /* 0x000062007d7d7a20 */ /* 0x000fe20000400000 */
[-C--:B------:R-:W-:Y:S01]  /*2630*/  ISETP.GT.U32.AND P0, PT, R77, R140.reuse, PT ;  /* 0x0000008c4d00720c */ /* 0x080fe20003f04070 */
[----:B------:R-:W-:Y:S01]  /*2640*/  IMAD.X R72, RZ, RZ, R70, P4 ;  /* 0x000000ffff487224 */ /* 0x000fe200020e0646 */
[----:B------:R-:W-:Y:S01]  /*2650*/  ISETP.GE.U32.AND.EX P2, PT, R70, RZ, PT, P2 ;  /* 0x000000ff4600720c */ /* 0x000fe20003f46120 */
[----:B------:R-:W-:Y:S01]  /*2660*/  FMUL R124, R124, c[0x0][0x188] ;  /* 0x000062007c7c7a20 */ /* 0x000fe20000400000 */
[-C--:B------:R-:W-:Y:S02]  /*2670*/  ISETP.GT.U32.AND P1, PT, R69, R140.reuse, PT ;  /* 0x0000008c4500720c */ /* 0x080fe40003f24070 */
[----:B------:R-:W-:-:S02]  /*2680*/  ISETP.GT.U32.AND P3, PT, R73, R140, PT ;  /* 0x0000008c4900720c */ /* 0x000fc40003f64070 */
[----:B------:R-:W-:Y:S01]  /*2690*/  ISETP.GT.U32.AND.EX P0, PT, R70, RZ, PT, P0 ;  /* 0x000000ff4600720c */ /* 0x000fe20003f04100 */
[----:B------:R-:W-:Y:S01]  /*26a0*/  FMUL R120, R120, c[0x0][0x188] ;  /* 0x0000620078787a20 */ /* 0x000fe20000400000 */
[----:B------:R-:W-:Y:S01]  /*26b0*/  FSEL R125, R125, -INF , !P2 ;  /* 0xff8000007d7d7808 */ /* 0x000fe20005000000 */
[----:B------:R-:W-:Y:S01]  /*26c0*/  FMUL R121, R121, c[0x0][0x188] ;  /* 0x0000620079797a20 */ /* 0x000fe20000400000 */
[----:B------:R-:W-:Y:S02]  /*26d0*/  ISETP.GT.U32.AND.EX P1, PT, R68, RZ, PT, P1 ;  /* 0x000000ff4400720c */ /* 0x000fe40003f24110 */
[----:B------:R-:W-:Y:S02]  /*26e0*/  ISETP.GT.U32.AND.EX P2, PT, R72, RZ, PT, P3 ;  /* 0x000000ff4800720c */ /* 0x000fe40003f44130 */
[----:B------:R-:W-:Y:S02]  /*26f0*/  FSEL R69, R124, -INF , !P0 ;  /* 0xff8000007c457808 */ /* 0x000fe40004000000 */
[----:B------:R-:W-:-:S02]  /*2700*/  FSEL R71, R120, -INF , !P1 ;  /* 0xff80000078477808 */ /* 0x000fc40004800000 */
[----:B------:R-:W-:Y:S02]  /*2710*/  FSEL R121, R121, -INF , !P2 ;  /* 0xff80000079797808 */ /* 0x000fe40005000000 */
[----:B------:R-:W-:Y:S02]  /*2720*/  FMNMX R68, R69, R125, !PT ;  /* 0x0000007d45447209 */ /* 0x000fe40007800000 */
[CC--:B------:R-:W-:Y:S02]  /*2730*/  ISETP.GT.U32.AND P1, PT, R77.reuse, R146.reuse, PT ;  /* 0x000000924d00720c */ /* 0x0c0fe40003f24070 */
[----:B------:R-:W-:Y:S01]  /*2740*/  ISETP.GE.U32.AND P2, PT, R77, R146, PT ;  /* 0x000000924d00720c */ /* 0x000fe20003f46070 */
[----:B------:R-:W-:Y:S01]  /*2750*/  FMUL R126, R126, c[0x0][0x188] ;  /* 0x000062007e7e7a20 */ /* 0x000fe20000400000 */
[----:B------:R-:W-:Y:S01]  /*2760*/  FMNMX R68, R71, R68, !PT ;  /* 0x0000004447447209 */ /* 0x000fe20007800000 */
[----:B------:R-:W-:Y:S01]  /*2770*/  FMUL R127, R127, c[0x0][0x188] ;  /* 0x000062007f7f7a20 */ /* 0x000fe20000400000 */
[----:B------:R-:W-:-:S02]  /*2780*/  ISETP.GT.U32.AND.EX P1, PT, R70, RZ, PT, P1 ;  /* 0x000000ff4600720c */ /* 0x000fc40003f24110 */
[----:B------:R-:W-:Y:S01]  /*2790*/  ISETP.GE.U32.AND.EX P2, PT, R70, RZ, PT, P2 ;  /* 0x000000ff4600720c */ /* 0x000fe20003f46120 */
[----:B------:R-:W-:Y:S01]  /*27a0*/  FMUL R122, R122, c[0x0][0x188] ;  /* 0x000062007a7a7a20 */ /* 0x000fe20000400000 */
[----:B------:R-:W-:Y:S02]  /*27b0*/  FMNMX R68, R121, R68, !PT ;  /* 0x0000004479447209 */ /* 0x000fe40007800000 */
[----:B------:R-:W-:Y:S02]  /*27c0*/  ISETP.GT.U32.AND P3, PT, R73, R146, PT ;  /* 0x000000924900720c */ /* 0x000fe40003f64070 */
[----:B------:R-:W-:Y:S02]  /*27d0*/  FSEL R126, R126, -INF , !P1 ;  /* 0xff8000007e7e7808 */ /* 0x000fe40004800000 */
[----:B------:R-:W-:Y:S01]  /*27e0*/  FSEL R127, R127, -INF , !P2 ;  /* 0xff8000007f7f7808 */ /* 0x000fe20005000000 */
[----:B------:R-:W-:Y:S01]  /*27f0*/  FMUL R123, R123, c[0x0][0x188] ;  /* 0x000062007b7b7a20 */ /* 0x000fe20000400000 */
[----:B------:R-:W-:Y:S01]  /*2800*/  ISETP.GT.U32.AND.EX P1, PT, R72, RZ, PT, P3 ;  /* 0x000000ff4800720c */ /* 0x000fe20003f24130 */
[----:B------:R-:W0:Y:S01]  /*2810*/  SHFL.BFLY PT, R75, R68, 0x2, 0x1f ;  /* 0x0c401f00444b7f89 */ /* 0x000e2200000e0000 */
[----:B------:R-:W-:-:S02]  /*2820*/  FSEL R122, R122, -INF , !P0 ;  /* 0xff8000007a7a7808 */ /* 0x000fc40004000000 */
[----:B------:R-:W-:Y:S02]  /*2830*/  FMNMX R73, R126, R127, !PT ;  /* 0x0000007f7e497209 */ /* 0x000fe40007800000 */
[----:B------:R-:W-:Y:S02]  /*2840*/  FSEL R72, R123, -INF , !P1 ;  /* 0xff8000007b487808 */ /* 0x000fe40004800000 */
[----:B------:R-:W-:-:S04]  /*2850*/  FMNMX R73, R122, R73, !PT ;  /* 0x000000497a497209 */ /* 0x000fc80007800000 */
[----:B------:R-:W-:-:S05]  /*2860*/  FMNMX R73, R72, R73, !PT ;  /* 0x0000004948497209 */ /* 0x000fca0007800000 */
[----:B------:R-:W1:Y:S01]  /*2870*/  SHFL.BFLY PT, R70, R73, 0x2, 0x1f ;  /* 0x0c401f0049467f89 */ /* 0x000e6200000e0000 */
[----:B0-----:R-:W-:-:S05]  /*2880*/  FMNMX R75, R68, R75, !PT ;  /* 0x0000004b444b7209 */ /* 0x001fca0007800000 */
[----:B------:R-:W0:Y:S01]  /*2890*/  SHFL.BFLY PT, R68, R75, 0x1, 0x1f ;  /* 0x0c201f004b447f89 */ /* 0x000e2200000e0000 */
[----:B-1----:R-:W-:-:S05]  /*28a0*/  FMNMX R70, R73, R70, !PT ;  /* 0x0000004649467209 */ /* 0x002fca0007800000 */
[----:B------:R-:W1:Y:S04]  /*28b0*/  SHFL.BFLY PT, R77, R70, 0x1, 0x1f ;  /* 0x0c201f00464d7f89 */ /* 0x000e6800000e0000 */
        /* <DEDUP_REMOVED lines=8> */
[----:B------:R-:W-:Y:S01]  /*2940*/  BAR.SYNC.DEFER_BLOCKING 0x0 ;  /* 0x0000000000007b1d */ /* 0x000fe20000010000 */
[----:B0-----:R-:W-:-:S04]  /*2950*/  FMNMX R68, R75, R68, !PT ;  /* 0x000000444b447209 */ /* 0x001fc80007800000 */
[----:B------:R-:W-:Y:S02]  /*2960*/  FMNMX R84, R68, R151, !PT ;  /* 0x0000009744547209 */ /* 0x000fe40007800000 */
[----:B-1----:R-:W-:-:S03]  /*2970*/  FMNMX R77, R70, R77, !PT ;  /* 0x0000004d464d7209 */ /* 0x002fc60007800000 */
[--C-:B------:R-:W-:Y:S02]  /*2980*/  FADD R69, R69, -R84.reuse ;  /* 0x8000005445457221 */ /* 0x100fe40000000000 */
[--C-:B------:R-:W-:Y:S02]  /*2990*/  FADD R71, R71, -R84.reuse ;  /* 0x8000005447477221 */ /* 0x100fe40000000000 */
[----:B------:R-:W-:Y:S02]  /*29a0*/  FADD R68, -R84, R151 ;  /* 0x0000009754447221 */ /* 0x000fe40000000100 */
[----:B------:R-:W-:Y:S02]  /*29b0*/  FMUL R69, R69, 1.4426950216293334961 ;  /* 0x3fb8aa3b45457820 */ /* 0x000fe40000400000 */
[----:B------:R-:W-:Y:S02]  /*29c0*/  FMUL R71, R71, 1.4426950216293334961 ;  /* 0x3fb8aa3b47477820 */ /* 0x000fe40000400000 */
[----:B------:R-:W-:Y:S01]  /*29d0*/  FMUL R68, R68, 1.4426950216293334961 ;  /* 0x3fb8aa3b44447820 */ /* 0x000fe20000400000 */
[----:B------:R-:W-:Y:S01]  /*29e0*/  FMNMX R85, R77, R150, !PT ;  /* 0x000000964d557209 */ /* 0x000fe20007800000 */
[----:B------:R-:W-:Y:S01]  /*29f0*/  MUFU.EX2 R87, R69 ;  /* 0x0000004500577308 */ /* 0x000fe20000000800 */
[----:B------:R-:W-:Y:S01]  /*2a00*/  FADD R121, R121, -R84 ;  /* 0x8000005479797221 */ /* 0x000fe20000000000 */
[----:B------:R-:W-:Y:S02]  /*2a10*/  LDSM.16.M88.4 R80, [R142+0x8200] ;  /* 0x008200008e50783b */ /* 0x000fe40000000200 */
[----:B------:R-:W-:-:S04]  /*2a20*/  FADD R72, R72, -R85 ;  /* 0x8000005548487221 */ /* 0x000fc80000000000 */
[----:B------:R-:W-:Y:S01]  /*2a30*/  MUFU.EX2 R123, R71 ;  /* 0x00000047007b7308 */ /* 0x000fe20000000800 */
[----:B------:R-:W-:-:S07]  /*2a40*/  FMUL R121, R121, 1.4426950216293334961 ;  /* 0x3fb8aa3b79797820 */ /* 0x000fce0000400000 */
[----:B------:R0:W1:Y:S01]  /*2a50*/  MUFU.EX2 R86, R68 ;  /* 0x0000004400567308 */ /* 0x0000620000000800 */
[----:B------:R-:W-:Y:S01]  /*2a60*/  FMUL R76, R72, 1.4426950216293334961 ;  /* 0x3fb8aa3b484c7820 */ /* 0x000fe20000400000 */
[----:B0-----:R-:W0:Y:S01]  /*2a70*/  LDSM.16.M88.4 R68, [R142+0x8000] ;  /* 0x008000008e44783b */ /* 0x001e220000000200 */
[--C-:B------:R-:W-:Y:S02]  /*2a80*/  FADD R126, R126, -R85.reuse ;  /* 0x800000557e7e7221 */ /* 0x100fe40000000000 */
[--C-:B------:R-:W-:Y:S02]  /*2a90*/  FADD R127, R127, -R85.reuse ;  /* 0x800000557f7f7221 */ /* 0x100fe40000000000 */
[----:B------:R-:W-:Y:S01]  /*2aa0*/  FADD R122, R122, -R85 ;  /* 0x800000557a7a7221 */ /* 0x000fe20000000000 */
[----:B------:R-:W-:Y:S01]  /*2ab0*/  MUFU.EX2 R124, R121 ;  /* 0x00000079007c7308 */ /* 0x000fe20000000800 */
[----:B------:R-:W-:Y:S02]  /*2ac0*/  FADD R125, R125, -R84 ;  /* 0x800000547d7d7221 */ /* 0x000fe40000000000 */
[----:B------:R-:W-:-:S02]  /*2ad0*/  FADD R73, -R85, R150 ;  /* 0x0000009655497221 */ /* 0x000fc40000000100 */
[----:B------:R-:W-:Y:S02]  /*2ae0*/  FMUL R126, R126, 1.4426950216293334961 ;  /* 0x3fb8aa3b7e7e7820 */ /* 0x000fe40000400000 */
[----:B------:R-:W-:Y:S01]  /*2af0*/  FMUL R127, R127, 1.4426950216293334961 ;  /* 0x3fb8aa3b7f7f7820 */ /* 0x000fe20000400000 */
[----:B------:R2:W-:Y:S01]  /*2b00*/  MUFU.EX2 R121, R76 ;  /* 0x0000004c00797308 */ /* 0x0005e20000000800 */
[----:B------:R-:W-:Y:S02]  /*2b10*/  FMUL R122, R122, 1.4426950216293334961 ;  /* 0x3fb8aa3b7a7a7820 */ /* 0x000fe40000400000 */
[----:B------:R-:W-:Y:S02]  /*2b20*/  FMUL R125, R125, 1.4426950216293334961 ;  /* 0x3fb8aa3b7d7d7820 */ /* 0x000fe40000400000 */
[----:B------:R-:W-:Y:S01]  /*2b30*/  FMUL R75, R73, 1.4426950216293334961 ;  /* 0x3fb8aa3b494b7820 */ /* 0x000fe20000400000 */
[----:B--2---:R-:W2:Y:S02]  /*2b40*/  LDSM.16.M88.4 R76, [R142+0x8400] ;  /* 0x008400008e4c783b */ /* 0x004ea40000000200 */
[----:B------:R-:W3:Y:S08]  /*2b50*/  MUFU.EX2 R120, R125 ;  /* 0x0000007d00787308 */ /* 0x000ef00000000800 */
[----:B------:R-:W-:Y:S08]  /*2b60*/  MUFU.EX2 R126, R126 ;  /* 0x0000007e007e7308 */ /* 0x000ff00000000800 */
[----:B------:R-:W4:Y:S08]  /*2b70*/  MUFU.EX2 R127, R127 ;  /* 0x0000007f007f7308 */ /* 0x000f300000000800 */
[----:B------:R-:W5:Y:S08]  /*2b80*/  MUFU.EX2 R122, R122 ;  /* 0x0000007a007a7308 */ /* 0x000f700000000800 */
[----:B------:R5:W0:Y:S01]  /*2b90*/  MUFU.EX2 R150, R75 ;  /* 0x0000004b00967308 */ /* 0x000a220000000800 */
[----:B-1----:R-:W-:Y:S01]  /*2ba0*/  FMUL R4, R86, R4 ;  /* 0x0000000456047220 */ /* 0x002fe20000400000 */
[----:B---3--:R-:W-:Y:S01]  /*2bb0*/  F2FP.BF16.PACK_AB R72, R120, R87 ;  /* 0x000000577848723e */ /* 0x008fe200000010ff */
[C---:B------:R-:W-:Y:S01]  /*2bc0*/  FMUL R5, R86.reuse, R5 ;  /* 0x0000000556057220 */ /* 0x040fe20000400000 */
[----:B----4-:R-:W-:Y:S01]  /*2bd0*/  F2FP.BF16.PACK_AB R73, R127, R126 ;  /* 0x0000007e7f49723e */ /* 0x010fe200000010ff */
[----:B------:R-:W-:Y:S01]  /*2be0*/  FMUL R8, R86, R8 ;  /* 0x0000000856087220 */ /* 0x000fe20000400000 */
[----:B------:R-:W-:Y:S01]  /*2bf0*/  F2FP.BF16.PACK_AB R74, R124, R123 ;  /* 0x0000007b7c4a723e */ /* 0x000fe200000010ff */
[----:B------:R-:W-:Y:S01]  /*2c00*/  FMUL R9, R86, R9 ;  /* 0x0000000956097220 */ /* 0x000fe20000400000 */
[----:B-----5:R-:W-:Y:S01]  /*2c10*/  F2FP.BF16.PACK_AB R75, R121, R122 ;  /* 0x0000007a794b723e */ /* 0x020fe200000010ff */
[----:B0-----:R-:W-:-:S02]  /*2c20*/  FMUL R6, R150, R6 ;  /* 0x0000000696067220 */ /* 0x001fc40000400000 */
[C---:B------:R-:W-:Y:S02]  /*2c30*/  FMUL R7, R150.reuse, R7 ;  /* 0x0000000796077220 */ /* 0x040fe40000400000 */
[C---:B------:R-:W-:Y:S02]  /*2c40*/  FMUL R10, R150.reuse, R10 ;  /* 0x0000000a960a7220 */ /* 0x040fe40000400000 */
[----:B------:R-:W-:-:S03]  /*2c50*/  FMUL R11, R150, R11 ;  /* 0x0000000b960b7220 */ /* 0x000fc60000400000 */
[----:B------:R-:W-:Y:S01]  /*2c60*/  HMMA.16816.F32.BF16 R4, R72, R68, R4 ;  /* 0x000000444804723c */ /* 0x000fe20000041804 */
[C---:B------:R-:W-:Y:S02]  /*2c70*/  FMUL R20, R86.reuse, R20 ;  /* 0x0000001456147220 */ /* 0x040fe40000400000 */
[----:B------:R-:W-:-:S05]  /*2c80*/  FMUL R21, R86, R21 ;  /* 0x0000001556157220 */ /* 0x000fca0000400000 */
[----:B------:R-:W-:Y:S01]  /*2c90*/  HMMA.16816.F32.BF16 R8, R72, R70, R8 ;  /* 0x000000464808723c */ /* 0x000fe20000041808 */
[----:B------:R-:W0:Y:S01]  /*2ca0*/  LDSM.16.M88.4 R68, [R142+0x8600] ;  /* 0x008600008e44783b */ /* 0x000e220000000200 */
[C---:B------:R-:W-:Y:S02]  /*2cb0*/  FMUL R22, R150.reuse, R22 ;  /* 0x0000001696167220 */ /* 0x040fe40000400000 */
[----:B------:R-:W-:Y:S02]  /*2cc0*/  FMUL R23, R150, R23 ;  /* 0x0000001796177220 */ /* 0x000fe40000400000 */
[C---:B------:R-:W-:Y:S02]  /*2cd0*/  FMUL R24, R86.reuse, R24 ;  /* 0x0000001856187220 */ /* 0x040fe40000400000 */
[----:B------:R-:W-:Y:S02]  /*2ce0*/  FMUL R25, R86, R25 ;  /* 0x0000001956197220 */ /* 0x000fe40000400000 */
[----:B------:R-:W-:-:S02]  /*2cf0*/  FMUL R26, R150, R26 ;  /* 0x0000001a961a7220 */ /* 0x000fc40000400000 */
[----:B------:R-:W-:Y:S01]  /*2d00*/  FMUL R27, R150, R27 ;  /* 0x0000001b961b7220 */ /* 0x000fe20000400000 */
[C---:B--2---:R-:W-:Y:S08]  /*2d10*/  HMMA.16816.F32.BF16 R20, R72.reuse, R76, R20 ;  /* 0x0000004c4814723c */ /* 0x044ff00000041814 */
[----:B------:R-:W-:Y:S01]  /*2d20*/  HMMA.16816.F32.BF16 R24, R72, R78, R24 ;  /* 0x0000004e4818723c */ /* 0x000fe20000041818 */
[----:B------:R-:W1:Y:S01]  /*2d30*/  LDSM.16.M88.4 R76, [R142+0x8a00] ;  /* 0x008a00008e4c783b */ /* 0x000e620000000200 */
[----:B------:R-:W-:-:S02]  /*2d40*/  FMUL R12, R86, R12 ;  /* 0x0000000c560c7220 */ /* 0x000fc40000400000 */
[----:B------:R-:W-:Y:S02]  /*2d50*/  FMUL R13, R86, R13 ;  /* 0x0000000d560d7220 */ /* 0x000fe40000400000 */
[C---:B------:R-:W-:Y:S02]  /*2d60*/  FMUL R14, R150.reuse, R14 ;  /* 0x0000000e960e7220 */ /* 0x040fe40000400000 */
[----:B------:R-:W-:Y:S02]  /*2d70*/  FMUL R15, R150, R15 ;  /* 0x0000000f960f7220 */ /* 0x000fe40000400000 */
[C---:B------:R-:W-:Y:S02]  /*2d80*/  FMUL R16, R86.reuse, R16 ;  /* 0x0000001056107220 */ /* 0x040fe40000400000 */
[----:B------:R-:W-:Y:S02]  /*2d90*/  FMUL R17, R86, R17 ;  /* 0x0000001156117220 */ /* 0x000fe40000400000 */
[----:B------:R-:W-:-:S02]  /*2da0*/  FMUL R18, R150, R18 ;  /* 0x0000001296127220 */ /* 0x000fc40000400000 */
[----:B------:R-:W-:Y:S01]  /*2db0*/  FMUL R19, R150, R19 ;  /* 0x0000001396137220 */ /* 0x000fe20000400000 */
[----:B------:R-:W-:Y:S01]  /*2dc0*/  HMMA.16816.F32.BF16 R12, R72, R80, R12 ;  /* 0x00000050480c723c */ /* 0x000fe2000004180c */
[----:B------:R-:W-:-:S07]  /*2dd0*/  FMUL R28, R86, R28 ;  /* 0x0000001c561c7220 */ /* 0x000fce0000400000 */
[----:B------:R-:W-:Y:S01]  /*2de0*/  HMMA.16816.F32.BF16 R16, R72, R82, R16 ;  /* 0x000000524810723c */ /* 0x000fe20000041810 */
[----:B------:R-:W2:Y:S01]  /*2df0*/  LDSM.16.M88.4 R80, [R142+0x8800] ;  /* 0x008800008e50783b */ /* 0x000ea20000000200 */
[----:B------:R-:W-:Y:S02]  /*2e00*/  FMUL R29, R86, R29 ;  /* 0x0000001d561d7220 */ /* 0x000fe40000400000 */
[C---:B------:R-:W-:Y:S02]  /*2e10*/  FMUL R30, R150.reuse, R30 ;  /* 0x0000001e961e7220 */ /* 0x040fe40000400000 */
[----:B------:R-:W-:Y:S02]  /*2e20*/  FMUL R31, R150, R31 ;  /* 0x0000001f961f7220 */ /* 0x000fe40000400000 */
[C---:B------:R-:W-:Y:S02]  /*2e30*/  FMUL R32, R86.reuse, R32 ;  /* 0x0000002056207220 */ /* 0x040fe40000400000 */
[----:B------:R-:W-:-:S02]  /*2e40*/  FMUL R33, R86, R33 ;  /* 0x0000002156217220 */ /* 0x000fc40000400000 */
[C---:B------:R-:W-:Y:S02]  /*2e50*/  FMUL R34, R150.reuse, R34 ;  /* 0x0000002296227220 */ /* 0x040fe40000400000 */
[----:B------:R-:W-:Y:S01]  /*2e60*/  FMUL R35, R150, R35 ;  /* 0x0000002396237220 */ /* 0x000fe20000400000 */
[----:B0-----:R-:W-:Y:S01]  /*2e70*/  HMMA.16816.F32.BF16 R28, R72, R68, R28 ;  /* 0x00000044481c723c */ /* 0x001fe2000004181c */
[----:B------:R-:W-:Y:S02]  /*2e80*/  FADD R127, R126, R127 ;  /* 0x0000007f7e7f7221 */ /* 0x000fe40000000000 */
[----:B------:R-:W-:-:S05]  /*2e90*/  FADD R120, R87, R120 ;  /* 0x0000007857787221 */ /* 0x000fca0000000000 */
[----:B------:R-:W-:Y:S01]  /*2ea0*/  HMMA.16816.F32.BF16 R32, R72, R70, R32 ;  /* 0x000000464820723c */ /* 0x000fe20000041820 */
[----:B------:R-:W-:Y:S01]  /*2eb0*/  LDSM.16.M88.4 R68, [R142+0x8c00] ;  /* 0x008c00008e44783b */ /* 0x000fe20000000200 */
[----:B------:R-:W-:Y:S02]  /*2ec0*/  FADD R122, R122, R127 ;  /* 0x0000007f7a7a7221 */ /* 0x000fe40000000000 */
[C---:B------:R-:W-:Y:S02]  /*2ed0*/  FMUL R44, R86.reuse, R44 ;  /* 0x0000002c562c7220 */ /* 0x040fe40000400000 */
[----:B------:R-:W-:Y:S02]  /*2ee0*/  FMUL R45, R86, R45 ;  /* 0x0000002d562d7220 */ /* 0x000fe40000400000 */
[C---:B------:R-:W-:Y:S02]  /*2ef0*/  FMUL R46, R150.reuse, R46 ;  /* 0x0000002e962e7220 */ /* 0x040fe40000400000 */
[----:B------:R-:W-:-:S02]  /*2f00*/  FMUL R47, R150, R47 ;  /* 0x0000002f962f7220 */ /* 0x000fc40000400000 */
[----:B------:R-:W-:Y:S02]  /*2f10*/  FADD R123, R123, R120 ;  /* 0x000000787b7b7221 */ /* 0x000fe40000000000 */
[----:B------:R-:W-:Y:S02]  /*2f20*/  FADD R122, R121, R122 ;  /* 0x0000007a797a7221 */ /* 0x000fe40000000000 */
[----:B------:R-:W-:Y:S01]  /*2f30*/  FADD R123, R124, R123 ;  /* 0x0000007b7c7b7221 */ /* 0x000fe20000000000 */
[----:B-1----:R-:W-:Y:S02]  /*2f40*/  HMMA.16816.F32.BF16 R44, R72, R76, R44 ;  /* 0x0000004c482c723c */ /* 0x002fe4000004182c */
[----:B------:R-:W0:Y:S04]  /*2f50*/  SHFL.BFLY PT, R77, R122, 0x2, 0x1f ;  /* 0x0c401f007a4d7f89 */ /* 0x000e2800000e0000 */
[----:B------:R-:W1:Y:S01]  /*2f60*/  SHFL.BFLY PT, R76, R123, 0x2, 0x1f ;  /* 0x0c401f007b4c7f89 */ /* 0x000e6200000e0000 */
        /* <DEDUP_REMOVED lines=8> */
[----:B--2---:R-:W-:Y:S01]  /*2ff0*/  HMMA.16816.F32.BF16 R36, R72, R80, R36 ;  /* 0x000000504824723c */ /* 0x004fe20000041824 */
[----:B------:R-:W-:-:S07]  /*3000*/  FMUL R52, R86, R52 ;  /* 0x0000003456347220 */ /* 0x000fce0000400000 */
[----:B------:R-:W-:Y:S01]  /*3010*/  HMMA.16816.F32.BF16 R40, R72, R82, R40 ;  /* 0x000000524828723c */ /* 0x000fe20000041828 */
[----:B------:R-:W-:Y:S01]  /*3020*/  LDSM.16.M88.4 R80, [R142+0x8e00] ;  /* 0x008e00008e50783b */ /* 0x000fe20000000200 */
[----:B------:R-:W-:Y:S02]  /*3030*/  FMUL R53, R86, R53 ;  /* 0x0000003556357220 */ /* 0x000fe40000400000 */
[C---:B------:R-:W-:Y:S02]  /*3040*/  FMUL R54, R150.reuse, R54 ;  /* 0x0000003696367220 */ /* 0x040fe40000400000 */
[----:B------:R-:W-:Y:S02]  /*3050*/  FMUL R55, R150, R55 ;  /* 0x0000003796377220 */ /* 0x000fe40000400000 */
[----:B0-----:R-:W-:Y:S02]  /*3060*/  FADD R77, R122, R77 ;  /* 0x0000004d7a4d7221 */ /* 0x001fe40000000000 */
[----:B-1----:R-:W-:Y:S01]  /*3070*/  FADD R76, R123, R76 ;  /* 0x0000004c7b4c7221 */ /* 0x002fe20000000000 */
[----:B------:R-:W-:-:S02]  /*3080*/  UIADD3 UR4, UP0, UR4, 0x10, URZ ;  /* 0x0000001004047890 */ /* 0x000fc4000ff1e03f */
[----:B------:R-:W-:Y:S01]  /*3090*/  HMMA.16816.F32.BF16 R52, R72, R68, R52 ;  /* 0x000000444834723c */ /* 0x000fe20000041834 */
[----:B------:R-:W0:Y:S01]  /*30a0*/  SHFL.BFLY PT, R68, R77, 0x1, 0x1f ;  /* 0x0c201f004d447f89 */ /* 0x000e2200000e0000 */
[C---:B------:R-:W-:Y:S02]  /*30b0*/  FMUL R56, R86.reuse, R56 ;  /* 0x0000003856387220 */ /* 0x040fe40000400000 */
[----:B------:R-:W-:Y:S01]  /*30c0*/  FMUL R57, R86, R57 ;  /* 0x0000003956397220 */ /* 0x000fe20000400000 */
[----:B------:R-:W1:Y:S01]  /*30d0*/  SHFL.BFLY PT, R69, R76, 0x1, 0x1f ;  /* 0x0c201f004c457f89 */ /* 0x000e6200000e0000 */
[C---:B------:R-:W-:Y:S02]  /*30e0*/  FMUL R58, R150.reuse, R58 ;  /* 0x0000003a963a7220 */ /* 0x040fe40000400000 */
[----:B------:R-:W-:Y:S01]  /*30f0*/  FMUL R59, R150, R59 ;  /* 0x0000003b963b7220 */ /* 0x000fe20000400000 */
[----:B------:R-:W-:Y:S01]  /*3100*/  UIADD3.X UR5, URZ, UR5, URZ, UP0, !UPT ;  /* 0x000000053f057290 */ /* 0x000fe200087fe43f */
[----:B------:R-:W-:-:S05]  /*3110*/  ISETP.LE.U32.AND P0, PT, R148, UR4, PT ;  /* 0x0000000494007c0c */ /* 0x000fca000bf03070 */
[----:B------:R-:W-:Y:S07]  /*3120*/  HMMA.16816.F32.BF16 R56, R72, R70, R56 ;  /* 0x000000464838723c */ /* 0x000fee0000041838 */
[----:B------:R-:W-:-:S05]  /*3130*/  IMAD.U32 R71, RZ, RZ, UR5 ;  /* 0x00000005ff477e24 */ /* 0x000fca000f8e00ff */
[----:B------:R-:W-:Y:S01]  /*3140*/  ISETP.GE.U32.AND.EX P0, PT, R71, RZ, PT, P0 ;  /* 0x000000ff4700720c */ /* 0x000fe20003f06100 */
[C---:B------:R-:W-:Y:S02]  /*3150*/  FMUL R48, R86.reuse, R48 ;  /* 0x0000003056307220 */ /* 0x040fe40000400000 */
[----:B------:R-:W-:Y:S02]  /*3160*/  FMUL R49, R86, R49 ;  /* 0x0000003156317220 */ /* 0x000fe40000400000 */
[C---:B------:R-:W-:Y:S02]  /*3170*/  FMUL R50, R150.reuse, R50 ;  /* 0x0000003296327220 */ /* 0x040fe40000400000 */
[----:B------:R-:W-:Y:S02]  /*3180*/  FMUL R51, R150, R51 ;  /* 0x0000003396337220 */ /* 0x000fe40000400000 */
[C---:B------:R-:W-:Y:S02]  /*3190*/  FMUL R60, R86.reuse, R60 ;  /* 0x0000003c563c7220 */ /* 0x040fe40000400000 */
[----:B------:R-:W-:-:S02]  /*31a0*/  FMUL R61, R86, R61 ;  /* 0x0000003d563d7220 */ /* 0x000fc40000400000 */
[C---:B------:R-:W-:Y:S02]  /*31b0*/  FMUL R62, R150.reuse, R62 ;  /* 0x0000003e963e7220 */ /* 0x040fe40000400000 */
[----:B------:R-:W-:Y:S02]  /*31c0*/  FMUL R63, R150, R63 ;  /* 0x0000003f963f7220 */ /* 0x000fe40000400000 */
[C---:B------:R-:W-:Y:S02]  /*31d0*/  FMUL R64, R86.reuse, R64 ;  /* 0x0000004056407220 */ /* 0x040fe40000400000 */
[----:B------:R-:W-:Y:S02]  /*31e0*/  FMUL R65, R86, R65 ;  /* 0x0000004156417220 */ /* 0x000fe40000400000 */
[C---:B------:R-:W-:Y:S02]  /*31f0*/  FMUL R66, R150.reuse, R66 ;  /* 0x0000004296427220 */ /* 0x040fe40000400000 */
[----:B------:R-:W-:Y:S01]  /*3200*/  FMUL R67, R150, R67 ;  /* 0x0000004396437220 */ /* 0x000fe20000400000 */
[----:B------:R-:W-:Y:S01]  /*3210*/  MOV R70, 0x10 ;  /* 0x0000001000467802 */ /* 0x000fe20000000f00 */
[----:B0-----:R-:W-:Y:S01]  /*3220*/  FADD R68, R77, R68 ;  /* 0x000000444d447221 */ /* 0x001fe20000000000 */
[----:B------:R-:W-:Y:S01]  /*3230*/  HMMA.16816.F32.BF16 R48, R72, R78, R48 ;  /* 0x0000004e4830723c */ /* 0x000fe20000041830 */
[----:B-1----:R-:W-:-:S02]  /*3240*/  FADD R69, R76, R69 ;  /* 0x000000454c457221 */ /* 0x002fc40000000000 */
[----:B------:R-:W-:Y:S02]  /*3250*/  FFMA R147, R150, R147, R68 ;  /* 0x0000009396937223 */ /* 0x000fe40000000044 */
[----:B------:R-:W-:-:S03]  /*3260*/  IMAD R133, R70, c[0x0][0x1b4], R133 ;  /* 0x00006d0046857a24 */ /* 0x000fc600078e0285 */
[----:B------:R-:W-:Y:S01]  /*3270*/  HMMA.16816.F32.BF16 R60, R72, R80, R60 ;  /* 0x00000050483c723c */ /* 0x000fe2000004183c */
[----:B------:R-:W-:Y:S02]  /*3280*/  IMAD R143, R70, c[0x0][0x1a4], R143 ;  /* 0x00006900468f7a24 */ /* 0x000fe400078e028f */
[----:B------:R-:W-:Y:S02]  /*3290*/  FFMA R135, R86, R135, R69 ;  /* 0x0000008756877223 */ /* 0x000fe40000000045 */
[----:B------:R-:W-:-:S03]  /*32a0*/  IMAD.MOV.U32 R151, RZ, RZ, R84 ;  /* 0x000000ffff977224 */ /* 0x000fc600078e0054 */
[----:B------:R-:W-:Y:S01]  /*32b0*/  HMMA.16816.F32.BF16 R64, R72, R82, R64 ;  /* 0x000000524840723c */ /* 0x000fe20000041840 */
[----:B------:R-:W-:Y:S01]  /*32c0*/  IMAD.MOV.U32 R150, RZ, RZ, R85 ;  /* 0x000000ffff967224 */ /* 0x000fe200078e0055 */
[----:B------:R-:W-:Y:S01]  /*32d0*/  @P0 CALL.REL.NOINC `(.L_x_1) ;  /* 0x0000001000000944 */ /* 0x000fe20003c00000 */
[----:B------:R-:W-:Y:S05]  /*32e0*/  BRA `(.L_x_2) ;  /* 0xffffede000007947 */ /* 0x000fea000383ffff */
.L_x_1:
[----:B------:R-:W-:-:S08]  /*32f0*/  NOP ;  /* 0x0000000000007918 */ /* 0x000fd00000000000 */
[----:B------:R-:W-:Y:S01]  /*3300*/  MOV R2, R84 ;  /* 0x0000005400027202 */ /* 0x000fe20000000f00 */
[----:B------:R-:W-:-:S07]  /*3310*/  IMAD.MOV.U32 R3, RZ, RZ, R85 ;  /* 0x000000ffff037224 */ /* 0x000fce00078e0055 */
.L_x_0:
[----:B------:R-:W-:Y:S01]  /*3320*/  MOV R143, R4 ;  /* 0x00000004008f7202 */ /* 0x000fe20000000f00 */
[C---:B------:R-:W-:Y:S01]  /*3330*/  FMUL R4, R135.reuse, 8388608 ;  /* 0x4b00000087047820 */ /* 0x040fe20000400000 */
[----:B------:R-:W-:Y:S01]  /*3340*/  FSETP.GEU.AND P2, PT, R135, 1.175494350822287508e-38, PT ;  /* 0x008000008700780b */ /* 0x000fe20003f4e000 */
[----:B------:R-:W-:Y:S01]  /*3350*/  IMAD.MOV.U32 R141, RZ, RZ, R5 ;  /* 0x000000ffff8d7224 */ /* 0x000fe200078e0005 */
[C---:B------:R-:W-:Y:S01]  /*3360*/  FSETP.GEU.AND P3, PT, R147.reuse, 1.175494350822287508e-38, PT ;  /* 0x008000009300780b */ /* 0x040fe20003f6e000 */
[----:B------:R-:W-:Y:S01]  /*3370*/  FMUL R5, R147, 8388608 ;  /* 0x4b00000093057820 */ /* 0x000fe20000400000 */
[----:B------:R-:W-:Y:S01]  /*3380*/  FSEL R78, R4, R135, !P2 ;  /* 0x00000087044e7208 */ /* 0x000fe20005000000 */
[----:B------:R-:W-:Y:S01]  /*3390*/  IMAD.MOV.U32 R131, RZ, RZ, R8 ;  /* 0x000000ffff837224 */ /* 0x000fe200078e0008 */
[----:B------:R-:W-:Y:S01]  /*33a0*/  SHF.L.U32 R8, R0, 0x2, RZ ;  /* 0x0000000200087819 */ /* 0x000fe200000006ff */
[----:B------:R-:W-:Y:S01]  /*33b0*/  IMAD R136, R136, 0x2, R137 ;  /* 0x0000000288887824 */ /* 0x000fe200078e0289 */
[----:B------:R-:W-:Y:S01]  /*33c0*/  IADD3 R4, R78, -0x3f3504f3, RZ ;  /* 0xc0cafb0d4e047810 */ /* 0x000fe20007ffe0ff */
[----:B------:R-:W-:Y:S01]  /*33d0*/  IMAD.MOV.U32 R137, RZ, RZ, R6 ;  /* 0x000000ffff897224 */ /* 0x000fe200078e0006 */
[----:B------:R-:W-:Y:S01]  /*33e0*/  FSEL R145, R5, R147, !P3 ;  /* 0x0000009305917208 */ /* 0x000fe20005800000 */
[----:B------:R-:W-:Y:S01]  /*33f0*/  IMAD R6, R118, c[0x0][0x1c0], RZ ;  /* 0x0000700076067a24 */ /* 0x000fe200078e02ff */
[----:B------:R-:W-:Y:S01]  /*3400*/  LOP3.LUT R5, R4, 0xff800000, RZ, 0xc0, !PT ;  /* 0xff80000004057812 */ /* 0x000fe200078ec0ff */
[----:B------:R-:W-:Y:S01]  /*3410*/  IMAD.MOV.U32 R129, RZ, RZ, R9 ;  /* 0x000000ffff817224 */ /* 0x000fe200078e0009 */
[----:B------:R-:W-:Y:S01]  /*3420*/  MOV R127, R10 ;  /* 0x0000000a007f7202 */ /* 0x000fe20000000f00 */
[----:B------:R-:W-:Y:S01]  /*3430*/  IMAD R10, R119, c[0x0][0x1c4], RZ ;  /* 0x00007100770a7a24 */ /* 0x000fe200078e02ff */
[----:B------:R-:W-:Y:S01]  /*3440*/  IADD3 R4, R145, -0x3f3504f3, RZ ;  /* 0xc0cafb0d91047810 */ /* 0x000fe20007ffe0ff */
[----:B------:R-:W-:Y:S01]  /*3450*/  IMAD.MOV.U32 R109, RZ, RZ, R21 ;  /* 0x000000ffff6d7224 */ /* 0x000fe200078e0015 */
[----:B------:R-:W-:Y:S01]  /*3460*/  LOP3.LUT R9, R8, 0x1c0, RZ, 0xc0, !PT ;  /* 0x000001c008097812 */ /* 0x000fe200078ec0ff */
[----:B------:R-:W-:Y:S01]  /*3470*/  IMAD.SHL.U32 R21, R6, 0x2, RZ ;  /* 0x0000000206157824 */ /* 0x000fe200078e00ff */
[----:B------:R-:W-:Y:S01]  /*3480*/  LOP3.LUT R8, R4, 0xff800000, RZ, 0xc0, !PT ;  /* 0xff80000004087812 */ /* 0x000fe200078ec0ff */
[----:B------:R-:W-:Y:S01]  /*3490*/  IMAD.SHL.U32 R4, R10, 0x2, RZ ;  /* 0x000000020a047824 */ /* 0x000fe200078e00ff */
[----:B------:R-:W-:Y:S01]  /*34a0*/  MOV R133, R7 ;  /* 0x0000000700857202 */ /* 0x000fe20000000f00 */
[----:B------:R-:W-:Y:S01]  /*34b0*/  IMAD.SHL.U32 R7, R0, 0x8, RZ ;  /* 0x0000000800077824 */ /* 0x000fe200078e00ff */
[----:B------:R-:W-:Y:S01]  /*34c0*/  MOV R121, R13 ;  /* 0x0000000d00797202 */ /* 0x000fe20000000f00 */
[----:B------:R-:W-:Y:S01]  /*34d0*/  IMAD.MOV.U32 R125, RZ, RZ, R11 ;  /* 0x000000ffff7d7224 */ /* 0x000fe200078e000b */
[----:B------:R-:W-:Y:S01]  /*34e0*/  IADD3 R21, P4, P5, R4, c[0x0][0x178], R21 ;  /* 0x00005e0004157a10 */ /* 0x000fe20007d9e015 */
[----:B------:R-:W-:Y:S01]  /*34f0*/  IMAD.MOV.U32 R123, RZ, RZ, R12 ;  /* 0x000000ffff7b7224 */ /* 0x000fe200078e000c */
[----:B------:R-:W-:Y:S01]  /*3500*/  FSETP.GT.AND P1, PT, |R147|, 8.50705917302346158658e+37, PT ;  /* 0x7e8000009300780b */ /* 0x000fe20003f24200 */
[C---:B------:R-:W-:Y:S01]  /*3510*/  IMAD.SHL.U32 R12, R0.reuse, 0x200, RZ ;  /* 0x00000200000c7824 */ /* 0x040fe200078e00ff */
[----:B------:R-:W-:Y:S01]  /*3520*/  SHF.R.U32.HI R11, RZ, 0x1, R0 ;  /* 0x00000001ff0b7819 */ /* 0x000fe20000011600 */
[C---:B------:R-:W-:Y:S01]  /*3530*/  IMAD.SHL.U32 R13, R0.reuse, 0x10, RZ ;  /* 0x00000010000d7824 */ /* 0x040fe200078e00ff */
[C---:B------:R-:W-:Y:S01]  /*3540*/  LOP3.LUT P0, RZ, R0.reuse, 0x80, RZ, 0xc0, !PT ;  /* 0x0000008000ff7812 */ /* 0x040fe2000780c0ff */
[----:B------:R-:W-:Y:S01]  /*3550*/  IMAD.MOV.U32 R99, RZ, RZ, R28 ;  /* 0x000000ffff637224 */ /* 0x000fe200078e001c */
[----:B------:R-:W-:Y:S01]  /*3560*/  SHF.L.U32 R4, R0, 0xb, RZ ;  /* 0x0000000b00047819 */ /* 0x000fe200000006ff */
[----:B------:R-:W-:Y:S01]  /*3570*/  IMAD.HI R0, R6, 0x2, RZ ;  /* 0x0000000206007827 */ /* 0x000fe200078e02ff */
[----:B------:R-:W-:Y:S01]  /*3580*/  LOP3.LUT R28, R7, 0x38, RZ, 0xc0, !PT ;  /* 0x00000038071c7812 */ /* 0x000fe200078ec0ff */
[----:B------:R-:W-:Y:S01]  /*3590*/  BAR.SYNC.DEFER_BLOCKING 0x0 ;  /* 0x0000000000007b1d */ /* 0x000fe20000010000 */
[----:B------:R-:W-:Y:S01]  /*35a0*/  FSEL R6, RZ, -23, P3 ;  /* 0xc1b80000ff067808 */ /* 0x000fe20001800000 */
[----:B------:R-:W-:Y:S01]  /*35b0*/  IMAD.MOV.U32 R111, RZ, RZ, R20 ;  /* 0x000000ffff6f7224 */ /* 0x000fe200078e0014 */
[C---:B------:R-:W-:Y:S01]  /*35c0*/  FSETP.GEU.AND P3, PT, |R147|.reuse, 1.175494350822287508e-38, PT ;  /* 0x008000009300780b */ /* 0x040fe20003f6e200 */
[----:B------:R-:W-:Y:S01]  /*35d0*/  @P1 FMUL R147, R147, 0.25 ;  /* 0x3e80000093931820 */ /* 0x000fe20000400000 */
[----:B------:R-:W-:Y:S01]  /*35e0*/  LOP3.LUT R20, R4, 0x3000, RZ, 0xc0, !PT ;  /* 0x0000300004147812 */ /* 0x000fe200078ec0ff */
[----:B------:R-:W0:Y:S01]  /*35f0*/  I2F R7, R5 ;  /* 0x0000000500077306 */ /* 0x000e220000201400 */
[----:B------:R-:W-:Y:S01]  /*3600*/  FSEL R4, RZ, -23, P2 ;  /* 0xc1b80000ff047808 */ /* 0x000fe20001000000 */
[----:B------:R-:W-:Y:S01]  /*3610*/  IMAD.MOV.U32 R103, RZ, RZ, R25 ;  /* 0x000000ffff677224 */ /* 0x000fe200078e0019 */
[----:B------:R-:W-:Y:S01]  /*3620*/  MOV R113, R19 ;  /* 0x0000001300717202 */ /* 0x000fe20000000f00 */
[----:B------:R-:W-:Y:S01]  /*3630*/  IMAD.MOV.U32 R117, RZ, RZ, R15 ;  /* 0x000000ffff757224 */ /* 0x000fe200078e000f */
[----:B------:R-:W-:Y:S01]  /*3640*/  MOV R107, R22 ;  /* 0x00000016006b7202 */ /* 0x000fe20000000f00 */
[----:B------:R-:W-:Y:S01]  /*3650*/  IMAD.MOV.U32 R105, RZ, RZ, R23 ;  /* 0x000000ffff697224 */ /* 0x000fe200078e0017 */
[----:B------:R-:W-:Y:S01]  /*3660*/  MOV R101, R27 ;  /* 0x0000001b00657202 */ /* 0x000fe20000000f00 */
[----:B------:R-:W-:Y:S01]  /*3670*/  IMAD.MOV.U32 R93, RZ, RZ, R31 ;  /* 0x000000ffff5d7224 */ /* 0x000fe200078e001f */
[----:B------:R-:W-:Y:S01]  /*3680*/  MOV R95, R30 ;  /* 0x0000001e005f7202 */ /* 0x000fe20000000f00 */
[----:B------:R-:W-:Y:S01]  /*3690*/  @!P3 FMUL R147, R147, 16777216 ;  /* 0x4b8000009393b820 */ /* 0x000fe20000400000 */
[----:B------:R-:W-:Y:S01]  /*36a0*/  MOV R89, R33 ;  /* 0x0000002100597202 */ /* 0x000fe20000000f00 */
[----:B------:R-:W-:Y:S01]  /*36b0*/  IMAD.MOV.U32 R87, RZ, RZ, R35 ;  /* 0x000000ffff577224 */ /* 0x000fe200078e0023 */
[----:B------:R-:W-:Y:S01]  /*36c0*/  MOV R25, R47 ;  /* 0x0000002f00197202 */ /* 0x000fe20000000f00 */
[----:B------:R-:W-:Y:S01]  /*36d0*/  IMAD.MOV.U32 R73, RZ, RZ, R38 ;  /* 0x000000ffff497224 */ /* 0x000fe200078e0026 */
[----:B------:R-:W-:Y:S01]  /*36e0*/  FSETP.GT.AND P2, PT, |R135|, 8.50705917302346158658e+37, PT ;  /* 0x7e8000008700780b */ /* 0x000fe20003f44200 */
[----:B------:R-:W-:Y:S01]  /*36f0*/  IMAD.MOV.U32 R71, RZ, RZ, R39 ;  /* 0x000000ffff477224 */ /* 0x000fe200078e0027 */
[----:B------:R-:W-:Y:S01]  /*3700*/  LOP3.LUT R11, R11, 0x4, RZ, 0xc0, !PT ;  /* 0x000000040b0b7812 */ /* 0x000fe200078ec0ff */
[----:B------:R-:W-:Y:S01]  /*3710*/  IMAD.MOV.U32 R69, RZ, RZ, R43 ;  /* 0x000000ffff457224 */ /* 0x000fe200078e002b */
[----:B------:R-:W-:Y:S01]  /*3720*/  MOV R83, R37 ;  /* 0x0000002500537202 */ /* 0x000fe20000000f00 */
[----:B------:R-:W-:Y:S01]  /*3730*/  IMAD.MOV.U32 R33, RZ, RZ, R46 ;  /* 0x000000ffff217224 */ /* 0x000fe200078e002e */
[----:B------:R-:W-:Y:S01]  /*3740*/  IADD3 R28, R11, R28, R9 ;  /* 0x0000001c0b1c7210 */ /* 0x000fe20007ffe009 */
[----:B------:R-:W-:Y:S01]  /*3750*/  IMAD.MOV.U32 R97, RZ, RZ, R29 ;  /* 0x000000ffff617224 */ /* 0x000fe200078e001d */
[----:B------:R-:W-:Y:S01]  /*3760*/  MOV R77, R44 ;  /* 0x0000002c004d7202 */ /* 0x000fe20000000f00 */
[----:B0-----:R-:W-:Y:S01]  /*3770*/  FFMA.FTZ R29, R7, 1.1920928955078125e-07, R4 ;  /* 0x34000000071d7823 */ /* 0x001fe20000010004 */
[----:B------:R-:W-:Y:S01]  /*3780*/  MOV R35, R65 ;  /* 0x0000004100237202 */ /* 0x000fe20000000f00 */
[----:B------:R-:W0:Y:S01]  /*3790*/  MUFU.RCP R4, R147 ;  /* 0x0000009300047308 */ /* 0x000e220000001000 */
[----:B------:R-:W-:Y:S01]  /*37a0*/  @P1 FMUL R67, R67, 0.25 ;  /* 0x3e80000043431820 */ /* 0x000fe20000400000 */
[----:B------:R-:W-:Y:S01]  /*37b0*/  MOV R81, R40 ;  /* 0x0000002800517202 */ /* 0x000fe20000000f00 */
[----:B------:R-:W-:Y:S01]  /*37c0*/  @P1 FMUL R66, R66, 0.25 ;  /* 0x3e80000042421820 */ /* 0x000fe20000400000 */
[----:B------:R-:W-:Y:S01]  /*37d0*/  LOP3.LUT R20, R20, 0xff0, R13, 0xf8, !PT ;  /* 0x00000ff014147812 */ /* 0x000fe200078ef80d */
[----:B------:R-:W-:Y:S01]  /*37e0*/  @P1 FMUL R63, R63, 0.25 ;  /* 0x3e8000003f3f1820 */ /* 0x000fe20000400000 */
[----:B------:R-:W-:Y:S01]  /*37f0*/  LOP3.LUT R12, R139, 0x3000, R12, 0xf8, !PT ;  /* 0x000030008b0c7812 */ /* 0x000fe200078ef80c */
[----:B------:R-:W-:Y:S01]  /*3800*/  @P1 FMUL R62, R62, 0.25 ;  /* 0x3e8000003e3e1820 */ /* 0x000fe20000400000 */
[----:B------:R-:W-:Y:S01]  /*3810*/  I2F R9, R8 ;  /* 0x0000000800097306 */ /* 0x000fe20000201400 */
[----:B------:R-:W-:Y:S01]  /*3820*/  @P1 FMUL R59, R59, 0.25 ;  /* 0x3e8000003b3b1820 */ /* 0x000fe20000400000 */
[----:B------:R-:W-:Y:S01]  /*3830*/  IADD3 R5, R78, -R5, RZ ;  /* 0x800000054e057210 */ /* 0x000fe20007ffe0ff */
[----:B------:R-:W-:Y:S01]  /*3840*/  @P1 FMUL R58, R58, 0.25 ;  /* 0x3e8000003a3a1820 */ /* 0x000fe20000400000 */
[----:B------:R-:W-:Y:S01]  /*3850*/  LOP3.LUT R138, R138, 0x1f8, RZ, 0xc0, !PT ;  /* 0x000001f88a8a7812 */ /* 0x000fe200078ec0ff */
[----:B------:R-:W-:-:S02]  /*3860*/  @P1 FMUL R55, R55, 0.25 ;  /* 0x3e80000037371820 */ /* 0x000fc40000400000 */
[----:B------:R-:W-:Y:S02]  /*3870*/  @P1 FMUL R54, R54, 0.25 ;  /* 0x3e80000036361820 */ /* 0x000fe40000400000 */
[----:B------:R-:W-:Y:S02]  /*3880*/  @P1 FMUL R51, R51, 0.25 ;  /* 0x3e80000033331820 */ /* 0x000fe40000400000 */
[----:B------:R-:W-:Y:S02]  /*3890*/  @P1 FMUL R50, R50, 0.25 ;  /* 0x3e80000032321820 */ /* 0x000fe40000400000 */
[----:B------:R-:W-:Y:S02]  /*38a0*/  @P1 FMUL R25, R25, 0.25 ;  /* 0x3e80000019191820 */ /* 0x000fe40000400000 */
[----:B------:R-:W-:Y:S02]  /*38b0*/  @P1 FMUL R33, R33, 0.25 ;  /* 0x3e80000021211820 */ /* 0x000fe40000400000 */
        /* <DEDUP_REMOVED lines=19> */
[----:B------:R-:W-:Y:S01]  /*39f0*/  @P1 FMUL R137, R137, 0.25 ;  /* 0x3e80000089891820 */ /* 0x000fe20000400000 */
[C---:B------:R-:W-:Y:S01]  /*3a00*/  FSETP.GEU.AND P1, PT, |R135|.reuse, 1.175494350822287508e-38, PT ;  /* 0x008000008700780b */ /* 0x040fe20003f2e200 */
[----:B------:R-:W-:Y:S02]  /*3a10*/  @P2 FMUL R135, R135, 0.25 ;  /* 0x3e80000087872820 */ /* 0x000fe40000400000 */
[----:B------:R-:W-:-:S04]  /*3a20*/  IMAD.HI R11, R10, 0x2, RZ ;  /* 0x000000020a0b7827 */ /* 0x000fc800078e02ff */
[----:B------:R-:W-:Y:S01]  /*3a30*/  @!P3 FMUL R62, R62, 16777216 ;  /* 0x4b8000003e3eb820 */ /* 0x000fe20000400000 */
[----:B------:R-:W-:Y:S01]  /*3a40*/  IADD3.X R0, R11, c[0x0][0x17c], R0, P4, P5 ;  /* 0x00005f000b007a10 */ /* 0x000fe200027ea400 */
[----:B------:R-:W-:Y:S02]  /*3a50*/  @!P3 FMUL R58, R58, 16777216 ;  /* 0x4b8000003a3ab820 */ /* 0x000fe40000400000 */
[----:B------:R-:W-:Y:S02]  /*3a60*/  @!P3 FMUL R67, R67, 16777216 ;  /* 0x4b8000004343b820 */ /* 0x000fe40000400000 */
[----:B------:R-:W-:Y:S02]  /*3a70*/  @!P3 FMUL R66, R66, 16777216 ;  /* 0x4b8000004242b820 */ /* 0x000fe40000400000 */
[----:B------:R-:W-:Y:S02]  /*3a80*/  @!P3 FMUL R63, R63, 16777216 ;  /* 0x4b8000003f3fb820 */ /* 0x000fe40000400000 */
[----:B------:R-:W-:-:S02]  /*3a90*/  @!P3 FMUL R55, R55, 16777216 ;  /* 0x4b8000003737b820 */ /* 0x000fc40000400000 */
[----:B------:R-:W-:Y:S02]  /*3aa0*/  @!P3 FMUL R51, R51, 16777216 ;  /* 0x4b8000003333b820 */ /* 0x000fe40000400000 */
        /* <DEDUP_REMOVED lines=24> */
[----:B------:R-:W-:Y:S01]  /*3c30*/  @!P3 FMUL R137, R137, 16777216 ;  /* 0x4b8000008989b820 */ /* 0x000fe20000400000 */
[----:B------:R-:W-:Y:S01]  /*3c40*/  ISETP.GE.U32.AND P3, PT, R145, 0x7f800000, PT ;  /* 0x7f8000009100780c */ /* 0x000fe20003f66070 */
[----:B------:R-:W-:Y:S02]  /*3c50*/  @!P1 FMUL R135, R135, 16777216 ;  /* 0x4b80000087879820 */ /* 0x000fe40000400000 */
[----:B------:R-:W-:Y:S01]  /*3c60*/  IMAD.MOV.U32 R115, RZ, RZ, R17 ;  /* 0x000000ffff737224 */ /* 0x000fe200078e0011 */
[----:B------:R-:W-:Y:S01]  /*3c70*/  MOV R17, R60 ;  /* 0x0000003c00117202 */ /* 0x000fe20000000f00 */
[----:B------:R-:W-:Y:S02]  /*3c80*/  IMAD.MOV.U32 R85, RZ, RZ, R36 ;  /* 0x000000ffff557224 */ /* 0x000fe400078e0024 */
[----:B------:R-:W-:-:S02]  /*3c90*/  IMAD.MOV.U32 R19, RZ, RZ, R48 ;  /* 0x000000ffff137224 */ /* 0x000fc400078e0030 */
[----:B------:R-:W-:Y:S02]  /*3ca0*/  IMAD.MOV.U32 R31, RZ, RZ, R53 ;  /* 0x000000ffff1f7224 */ /* 0x000fe400078e0035 */
[C---:B0-----:R-:W-:Y:S02]  /*3cb0*/  FMUL R38, R4.reuse, R62 ;  /* 0x0000003e04267220 */ /* 0x041fe40000400000 */
[----:B------:R-:W-:Y:S02]  /*3cc0*/  FMUL R43, R4, R58 ;  /* 0x0000003a042b7220 */ /* 0x000fe40000400000 */
[----:B------:R-:W-:Y:S02]  /*3cd0*/  IMAD.MOV.U32 R79, RZ, RZ, R41 ;  /* 0x000000ffff4f7224 */ /* 0x000fe400078e0029 */
[----:B------:R-:W-:Y:S02]  /*3ce0*/  IMAD.MOV.U32 R15, RZ, RZ, R61 ;  /* 0x000000ffff0f7224 */ /* 0x000fe400078e003d */
[----:B------:R-:W-:-:S02]  /*3cf0*/  IMAD.MOV.U32 R27, RZ, RZ, R64 ;  /* 0x000000ffff1b7224 */ /* 0x000fc400078e0040 */
[C---:B------:R-:W-:Y:S02]  /*3d00*/  FMUL R36, R4.reuse, R67 ;  /* 0x0000004304247220 */ /* 0x040fe40000400000 */
[C---:B------:R-:W-:Y:S02]  /*3d10*/  FMUL R37, R4.reuse, R66 ;  /* 0x0000004204257220 */ /* 0x040fe40000400000 */
[C---:B------:R-:W-:Y:S02]  /*3d20*/  FMUL R39, R4.reuse, R63 ;  /* 0x0000003f04277220 */ /* 0x040fe40000400000 */
[C---:B------:R-:W-:Y:S02]  /*3d30*/  FMUL R44, R4.reuse, R55 ;  /* 0x00000037042c7220 */ /* 0x040fe40000400000 */
[C---:B------:R-:W-:Y:S02]  /*3d40*/  FMUL R47, R4.reuse, R51 ;  /* 0x00000033042f7220 */ /* 0x040fe40000400000 */
[----:B------:R-:W-:-:S02]  /*3d50*/  FMUL R48, R4, R50 ;  /* 0x0000003204307220 */ /* 0x000fc40000400000 */
[C---:B------:R-:W-:Y:S02]  /*3d60*/  FMUL R53, R4.reuse, R69 ;  /* 0x0000004504357220 */ /* 0x040fe40000400000 */
[C---:B------:R-:W-:Y:S02]  /*3d70*/  FMUL R58, R4.reuse, R71 ;  /* 0x00000047043a7220 */ /* 0x040fe40000400000 */
[C---:B------:R-:W-:Y:S02]  /*3d80*/  FMUL R62, R4.reuse, R73 ;  /* 0x00000049043e7220 */ /* 0x040fe40000400000 */
[C---:B------:R-:W-:Y:S01]  /*3d90*/  FMUL R41, R4.reuse, R59 ;  /* 0x0000003b04297220 */ /* 0x040fe20000400000 */
[----:B------:R-:W-:Y:S01]  /*3da0*/  F2FP.BF16.PACK_AB R100, R53, R58 ;  /* 0x0000003a3564723e */ /* 0x000fe200000010ff */
[C---:B------:R-:W-:Y:S02]  /*3db0*/  FMUL R46, R4.reuse, R54 ;  /* 0x00000036042e7220 */ /* 0x040fe40000400000 */
[C---:B------:R-:W-:Y:S01]  /*3dc0*/  FMUL R50, R4.reuse, R25 ;  /* 0x0000001904327220 */ /* 0x040fe20000400000 */
[----:B------:R-:W-:Y:S01]  /*3dd0*/  F2FP.BF16.PACK_AB R102, R41, R44 ;  /* 0x0000002c2966723e */ /* 0x000fe200000010ff */
[C---:B------:R-:W-:Y:S01]  /*3de0*/  FMUL R51, R4.reuse, R33 ;  /* 0x0000002104337220 */ /* 0x040fe20000400000 */
[----:B------:R-:W-:Y:S01]  /*3df0*/  F2FP.BF16.PACK_AB R98, R43, R46 ;  /* 0x0000002e2b62723e */ /* 0x000fe200000010ff */
[----:B------:R-:W-:-:S02]  /*3e00*/  FMUL R55, R4, R42 ;  /* 0x0000002a04377220 */ /* 0x000fc40000400000 */
[C---:B------:R-:W-:Y:S02]  /*3e10*/  FMUL R60, R4.reuse, R87 ;  /* 0x00000057043c7220 */ /* 0x040fe40000400000 */
[C---:B------:R-:W-:Y:S01]  /*3e20*/  FMUL R61, R4.reuse, R34 ;  /* 0x00000022043d7220 */ /* 0x040fe20000400000 */
[----:B------:R-:W-:Y:S01]  /*3e30*/  F2FP.BF16.PACK_AB R96, R55, R62 ;  /* 0x0000003e3760723e */ /* 0x000fe200000010ff */
[C---:B------:R-:W-:Y:S02]  /*3e40*/  FMUL R63, R4.reuse, R93 ;  /* 0x0000005d043f7220 */ /* 0x040fe40000400000 */
[C---:B------:R-:W-:Y:S02]  /*3e50*/  FMUL R64, R4.reuse, R95 ;  /* 0x0000005f04407220 */ /* 0x040fe40000400000 */
[C---:B------:R-:W-:Y:S01]  /*3e60*/  FMUL R11, R4.reuse, R101 ;  /* 0x00000065040b7220 */ /* 0x040fe20000400000 */
[----:B------:R-:W-:Y:S01]  /*3e70*/  F2FP.BF16.PACK_AB R101, R47, R50 ;  /* 0x000000322f65723e */ /* 0x000fe200000010ff */
[----:B------:R-:W-:-:S02]  /*3e80*/  FMUL R22, R4, R26 ;  /* 0x0000001a04167220 */ /* 0x000fc40000400000 */
        /* <DEDUP_REMOVED lines=9> */
[----:B------:R-:W-:Y:S02]  /*3f20*/  FMUL R76, R4, R137 ;  /* 0x00000089044c7220 */ /* 0x000fe40000400000 */
[----:B------:R-:W0:Y:S01]  /*3f30*/  MUFU.RCP R4, R135 ;  /* 0x0000008700047308 */ /* 0x000e220000001000 */
[----:B------:R-:W-:Y:S02]  /*3f40*/  @P2 FMUL R24, R24, 0.25 ;  /* 0x3e80000018182820 */ /* 0x000fe40000400000 */
[----:B------:R-:W-:-:S02]  /*3f50*/  IMAD.MOV.U32 R75, RZ, RZ, R45 ;  /* 0x000000ffff4b7224 */ /* 0x000fc400078e002d */
[----:B------:R-:W-:Y:S02]  /*3f60*/  @P2 FMUL R115, R115, 0.25 ;  /* 0x3e80000073732820 */ /* 0x000fe40000400000 */
[----:B------:R-:W-:Y:S02]  /*3f70*/  @P2 FMUL R121, R121, 0.25 ;  /* 0x3e80000079792820 */ /* 0x000fe40000400000 */
[----:B------:R-:W-:Y:S02]  /*3f80*/  IMAD.MOV.U32 R91, RZ, RZ, R32 ;  /* 0x000000ffff5b7224 */ /* 0x000fe400078e0020 */
[----:B------:R-:W-:Y:S02]  /*3f90*/  @P2 FMUL R17, R17, 0.25 ;  /* 0x3e80000011112820 */ /* 0x000fe40000400000 */
[----:B------:R-:W-:Y:S02]  /*3fa0*/  @P2 FMUL R52, R52, 0.25 ;  /* 0x3e80000034342820 */ /* 0x000fe40000400000 */
[----:B------:R-:W-:-:S02]  /*3fb0*/  @P2 FMUL R49, R49, 0.25 ;  /* 0x3e80000031312820 */ /* 0x000fc40000400000 */
[----:B------:R-:W-:Y:S02]  /*3fc0*/  @!P1 FMUL R24, R24, 16777216 ;  /* 0x4b80000018189820 */ /* 0x000fe40000400000 */
[----:B------:R-:W-:Y:S02]  /*3fd0*/  @P2 FMUL R15, R15, 0.25 ;  /* 0x3e8000000f0f2820 */ /* 0x000fe40000400000 */
[----:B------:R-:W-:Y:S02]  /*3fe0*/  @P2 FMUL R57, R57, 0.25 ;  /* 0x3e80000039392820 */ /* 0x000fe40000400000 */
[----:B------:R-:W-:Y:S02]  /*3ff0*/  @P2 FMUL R56, R56, 0.25 ;  /* 0x3e80000038382820 */ /* 0x000fe40000400000 */
[----:B------:R-:W-:Y:S02]  /*4000*/  @P2 FMUL R19, R19, 0.25 ;  /* 0x3e80000013132820 */ /* 0x000fe40000400000 */
[----:B------:R-:W-:-:S02]  /*4010*/  @P2 FMUL R75, R75, 0.25 ;  /* 0x3e8000004b4b2820 */ /* 0x000fc40000400000 */
[----:B------:R-:W-:Y:S02]  /*4020*/  @P2 FMUL R16, R16, 0.25 ;  /* 0x3e80000010102820 */ /* 0x000fe40000400000 */
[----:B------:R-:W-:Y:S02]  /*4030*/  @!P1 FMUL R115, R115, 16777216 ;  /* 0x4b80000073739820 */ /* 0x000fe40000400000 */
[----:B------:R-:W-:Y:S02]  /*4040*/  @!P1 FMUL R121, R121, 16777216 ;  /* 0x4b80000079799820 */ /* 0x000fe40000400000 */
        /* <DEDUP_REMOVED lines=19> */
[----:B------:R-:W-:Y:S01]  /*4180*/  @P2 FMUL R143, R143, 0.25 ;  /* 0x3e8000008f8f2820 */ /* 0x000fe20000400000 */
[----:B------:R-:W-:Y:S01]  /*4190*/  ISETP.GE.U32.AND P2, PT, R78, 0x7f800000, PT ;  /* 0x7f8000004e00780c */ /* 0x000fe20003f46070 */
[----:B------:R-:W-:-:S02]  /*41a0*/  IMAD.SHL.U32 R23, R136, 0x4, RZ ;  /* 0x0000000488177824 */ /* 0x000fc400078e00ff */
[----:B------:R-:W-:Y:S02]  /*41b0*/  @!P1 FMUL R17, R17, 16777216 ;  /* 0x4b80000011119820 */ /* 0x000fe40000400000 */
[----:B------:R-:W-:Y:S01]  /*41c0*/  @!P1 FMUL R52, R52, 16777216 ;  /* 0x4b80000034349820 */ /* 0x000fe20000400000 */
[----:B------:R-:W-:Y:S01]  /*41d0*/  LOP3.LUT R23, R12, R23, RZ, 0x3c, !PT ;  /* 0x000000170c177212 */ /* 0x000fe200078e3cff */
[----:B------:R-:W-:Y:S02]  /*41e0*/  @!P1 FMUL R49, R49, 16777216 ;  /* 0x4b80000031319820 */ /* 0x000fe40000400000 */
[----:B0-----:R-:W-:Y:S02]  /*41f0*/  FMUL R18, R4, R24 ;  /* 0x0000001804127220 */ /* 0x001fe40000400000 */
[----:B------:R-:W-:Y:S02]  /*4200*/  @!P1 FMUL R15, R15, 16777216 ;  /* 0x4b8000000f0f9820 */ /* 0x000fe40000400000 */
[----:B------:R-:W-:-:S02]  /*4210*/  @!P1 FMUL R57, R57, 16777216 ;  /* 0x4b80000039399820 */ /* 0x000fc40000400000 */
[----:B------:R-:W-:Y:S02]  /*4220*/  @!P1 FMUL R56, R56, 16777216 ;  /* 0x4b80000038389820 */ /* 0x000fe40000400000 */
[----:B------:R-:W-:Y:S02]  /*4230*/  @!P1 FMUL R19, R19, 16777216 ;  /* 0x4b80000013139820 */ /* 0x000fe40000400000 */
[----:B------:R-:W-:Y:S02]  /*4240*/  @!P1 FMUL R75, R75, 16777216 ;  /* 0x4b8000004b4b9820 */ /* 0x000fe40000400000 */
[----:B------:R-:W-:Y:S02]  /*4250*/  @!P1 FMUL R16, R16, 16777216 ;  /* 0x4b80000010109820 */ /* 0x000fe40000400000 */
[C---:B------:R-:W-:Y:S02]  /*4260*/  FMUL R13, R4.reuse, R115 ;  /* 0x00000073040d7220 */ /* 0x040fe40000400000 */
[----:B------:R-:W-:-:S02]  /*4270*/  FMUL R24, R4, R121 ;  /* 0x0000007904187220 */ /* 0x000fc40000400000 */
[----:B------:R-:W-:Y:S02]  /*4280*/  @!P1 FMUL R35, R35, 16777216 ;  /* 0x4b80000023239820 */ /* 0x000fe40000400000 */
[----:B------:R-:W-:Y:S01]  /*4290*/  @!P1 FMUL R27, R27, 16777216 ;  /* 0x4b8000001b1b9820 */ /* 0x000fe20000400000 */
[----:B------:R-:W-:Y:S01]  /*42a0*/  F2FP.BF16.PACK_AB R13, R13, R24 ;  /* 0x000000180d0d723e */ /* 0x000fe200000010ff */
        /* <DEDUP_REMOVED lines=18> */
[----:B------:R-:W-:Y:S01]  /*43d0*/  FSETP.NEU.AND P1, PT, R78, RZ, PT ;  /* 0x000000ff4e00720b */ /* 0x000fe20003f2d000 */
[C---:B------:R-:W-:Y:S02]  /*43e0*/  FMUL R42, R4.reuse, R17 ;  /* 0x00000011042a7220 */ /* 0x040fe40000400000 */
[C---:B------:R-:W-:Y:S02]  /*43f0*/  FMUL R45, R4.reuse, R52 ;  /* 0x00000034042d7220 */ /* 0x040fe40000400000 */
[----:B------:R-:W-:Y:S02]  /*4400*/  FMUL R33, R4, R49 ;  /* 0x0000003104217220 */ /* 0x000fe40000400000 */
[----:B------:R-:W-:-:S02]  /*4410*/  FFMA.FTZ R30, R9, 1.1920928955078125e-07, R6 ;  /* 0x34000000091e7823 */ /* 0x000fc40000010006 */
[C---:B------:R-:W-:Y:S02]  /*4420*/  FMUL R40, R4.reuse, R15 ;  /* 0x0000000f04287220 */ /* 0x040fe40000400000 */
[C---:B------:R-:W-:Y:S02]  /*4430*/  FMUL R34, R4.reuse, R57 ;  /* 0x0000003904227220 */ /* 0x040fe40000400000 */
[C---:B------:R-:W-:Y:S02]  /*4440*/  FMUL R26, R4.reuse, R56 ;  /* 0x00000038041a7220 */ /* 0x040fe40000400000 */
[C---:B------:R-:W-:Y:S02]  /*4450*/  FMUL R49, R4.reuse, R19 ;  /* 0x0000001304317220 */ /* 0x040fe40000400000 */
[----:B------:R-:W-:Y:S01]  /*4460*/  FMUL R52, R4, R75 ;  /* 0x0000004b04347220 */ /* 0x000fe20000400000 */
[----:B------:R-:W-:Y:S01]  /*4470*/  F2FP.BF16.PACK_AB R26, R26, R45 ;  /* 0x0000002d1a1a723e */ /* 0x000fe200000010ff */
[----:B------:R-:W-:-:S02]  /*4480*/  FMUL R17, R4, R16 ;  /* 0x0000001004117220 */ /* 0x000fc40000400000 */
[C---:B------:R-:W-:Y:S01]  /*4490*/  FMUL R35, R4.reuse, R35 ;  /* 0x0000002304237220 */ /* 0x040fe20000400000 */
[----:B------:R-:W-:Y:S01]  /*44a0*/  F2FP.BF16.PACK_AB R33, R33, R52 ;  /* 0x000000342121723e */ /* 0x000fe200000010ff */
[C---:B------:R-:W-:Y:S02]  /*44b0*/  FMUL R27, R4.reuse, R27 ;  /* 0x0000001b041b7220 */ /* 0x040fe40000400000 */
[C---:B------:R-:W-:Y:S01]  /*44c0*/  FMUL R31, R4.reuse, R31 ;  /* 0x0000001f041f7220 */ /* 0x040fe20000400000 */
[----:B------:R-:W-:Y:S01]  /*44d0*/  F2FP.BF16.PACK_AB R35, R35, R40 ;  /* 0x000000282323723e */ /* 0x000fe200000010ff */
[C---:B------:R-:W-:Y:S01]  /*44e0*/  FMUL R54, R4.reuse, R77 ;  /* 0x0000004d04367220 */ /* 0x040fe20000400000 */
[----:B------:R-:W-:Y:S01]  /*44f0*/  F2FP.BF16.PACK_AB R27, R27, R42 ;  /* 0x0000002a1b1b723e */ /* 0x000fe200000010ff */
[----:B------:R-:W-:Y:S01]  /*4500*/  FMUL R32, R4, R79 ;  /* 0x0000004f04207220 */ /* 0x000fe20000400000 */
[----:B------:R-:W-:Y:S01]  /*4510*/  F2FP.BF16.PACK_AB R34, R34, R31 ;  /* 0x0000001f2222723e */ /* 0x000fe200000010ff */
[----:B------:R-:W-:Y:S01]  /*4520*/  FMUL R56, R4, R81 ;  /* 0x0000005104387220 */ /* 0x000fe20000400000 */
[----:B------:R-:W-:Y:S01]  /*4530*/  LOP3.LUT R31, R20, 0x60, RZ, 0x3c, !PT ;  /* 0x00000060141f7812 */ /* 0x000fe200078e3cff */
[----:B------:R-:W-:-:S02]  /*4540*/  FMUL R57, R4, R83 ;  /* 0x0000005304397220 */ /* 0x000fc40000400000 */
[C---:B------:R-:W-:Y:S02]  /*4550*/  FMUL R59, R4.reuse, R85 ;  /* 0x00000055043b7220 */ /* 0x040fe40000400000 */
[----:B------:R-:W-:Y:S01]  /*4560*/  FMUL R15, R4, R89 ;  /* 0x00000059040f7220 */ /* 0x000fe20000400000 */
[----:B------:R-:W-:Y:S01]  /*4570*/  F2FP.BF16.PACK_AB R32, R32, R57 ;  /* 0x000000392020723e */ /* 0x000fe200000010ff */
[C---:B------:R-:W-:Y:S02]  /*4580*/  FMUL R19, R4.reuse, R91 ;  /* 0x0000005b04137220 */ /* 0x040fe40000400000 */
[----:B------:R-:W-:Y:S01]  /*4590*/  FMUL R6, R4, R97 ;  /* 0x0000006104067220 */ /* 0x000fe20000400000 */
[----:B------:R-:W-:Y:S01]  /*45a0*/  F2FP.BF16.PACK_AB R97, R48, R51 ;  /* 0x000000333061723e */ /* 0x000fe200000010ff */
[C---:B------:R-:W-:Y:S01]  /*45b0*/  FMUL R10, R4.reuse, R99 ;  /* 0x00000063040a7220 */ /* 0x040fe20000400000 */
[----:B------:R-:W-:Y:S01]  /*45c0*/  F2FP.BF16.PACK_AB R99, R37, R38 ;  /* 0x000000262563723e */ /* 0x000fe200000010ff */
[C---:B------:R-:W-:Y:S01]  /*45d0*/  FMUL R14, R4.reuse, R103 ;  /* 0x00000067040e7220 */ /* 0x040fe20000400000 */
[----:B------:R-:W-:Y:S01]  /*45e0*/  F2FP.BF16.PACK_AB R15, R15, R6 ;  /* 0x000000060f0f723e */ /* 0x000fe200000010ff */
[C---:B------:R-:W-:Y:S01]  /*45f0*/  FMUL R7, R4.reuse, R109 ;  /* 0x0000006d04077220 */ /* 0x040fe20000400000 */
[----:B------:R-:W-:Y:S01]  /*4600*/  F2FP.BF16.PACK_AB R19, R19, R10 ;  /* 0x0000000a1313723e */ /* 0x000fe200000010ff */
[----:B------:R-:W-:Y:S01]  /*4610*/  FMUL R12, R4, R129 ;  /* 0x00000081040c7220 */ /* 0x000fe20000400000 */
[----:B------:R-:W-:Y:S01]  /*4620*/  F2FP.BF16.PACK_AB R103, R36, R39 ;  /* 0x000000272467723e */ /* 0x000fe200000010ff */
[----:B------:R-:W-:Y:S01]  /*4630*/  FMUL R16, R4, R131 ;  /* 0x0000008304107220 */ /* 0x000fe20000400000 */
[----:B------:R-:W-:Y:S01]  /*4640*/  F2FP.BF16.PACK_AB R14, R14, R7 ;  /* 0x000000070e0e723e */ /* 0x000fe200000010ff */
[----:B------:R-:W-:-:S02]  /*4650*/  FMUL R75, R4, R143 ;  /* 0x0000008f044b7220 */ /* 0x000fc40000400000 */
[C---:B------:R-:W-:Y:S02]  /*4660*/  FMUL R25, R4.reuse, R141 ;  /* 0x0000008d04197220 */ /* 0x040fe40000400000 */
[----:B------:R-:W-:Y:S01]  /*4670*/  FMUL R72, R4, R123 ;  /* 0x0000007b04487220 */ /* 0x000fe20000400000 */
[----:B------:R-:W-:Y:S01]  /*4680*/  F2FP.BF16.PACK_AB R16, R16, R75 ;  /* 0x0000004b1010723e */ /* 0x000fe200000010ff */
[----:B------:R-:W-:Y:S01]  /*4690*/  FMUL R9, R4, R111 ;  /* 0x0000006f04097220 */ /* 0x000fe20000400000 */
[----:B------:R-:W-:Y:S01]  /*46a0*/  F2FP.BF16.PACK_AB R12, R12, R25 ;  /* 0x000000190c0c723e */ /* 0x000fe200000010ff */
[----:B------:R-:W-:Y:S01]  /*46b0*/  IMAD.MOV.U32 R4, RZ, RZ, 0x3dc6b27f ;  /* 0x3dc6b27fff047424 */ /* 0x000fe200078e00ff */
[----:B------:R-:W-:Y:S01]  /*46c0*/  F2FP.BF16.PACK_AB R17, R17, R72 ;  /* 0x000000481111723e */ /* 0x000fe200000010ff */
[----:B------:R-:W-:Y:S01]  /*46d0*/  FADD R24, R5, -1 ;  /* 0xbf80000005187421 */ /* 0x000fe20000000000 */
[----:B------:R-:W-:Y:S01]  /*46e0*/  F2FP.BF16.PACK_AB R18, R18, R9 ;  /* 0x000000091212723e */ /* 0x000fe200000010ff */
[----:B------:R-:W-:Y:S01]  /*46f0*/  IMAD.IADD R8, R145, 0x1, -R8 ;  /* 0x0000000191087824 */ /* 0x000fe200078e0a08 */
[----:B------:R-:W-:Y:S01]  /*4700*/  F2FP.BF16.PACK_AB R9, R67, R70 ;  /* 0x000000464309723e */ /* 0x000fe200000010ff */
[----:B------:R-:W-:Y:S01]  /*4710*/  FFMA.FTZ R5, R24, R4, -0.16845393180847167969 ;  /* 0xbe2c7f3018057423 */ /* 0x000fe20000010004 */
[----:B------:R0:W-:Y:S01]  /*4720*/  STS.128 [R23+0x800], R12 ;  /* 0x0008000c17007388 */ /* 0x0001e20000000c00 */
[----:B------:R-:W-:Y:S01]  /*4730*/  FADD R25, R8, -1 ;  /* 0xbf80000008197421 */ /* 0x000fe20000000000 */
[----:B------:R-:W-:Y:S01]  /*4740*/  F2FP.BF16.PACK_AB R8, R71, R74 ;  /* 0x0000004a4708723e */ /* 0x000fe200000010ff */
[C---:B------:R-:W-:Y:S01]  /*4750*/  FFMA.FTZ R5, R24.reuse, R5, 0.1716887056827545166 ;  /* 0x3e2fcf2a18057423 */ /* 0x040fe20000010005 */
[----:B------:R-:W-:Y:S01]  /*4760*/  STS.128 [R23], R16 ;  /* 0x0000001017007388 */ /* 0x000fe20000000c00 */
[----:B------:R-:W-:Y:S01]  /*4770*/  FFMA.FTZ R6, R25, R4, -0.16845393180847167969 ;  /* 0xbe2c7f3019067423 */ /* 0x000fe20000010004 */
[----:B------:R-:W-:Y:S01]  /*4780*/  F2FP.BF16.PACK_AB R4, R73, R76 ;  /* 0x0000004c4904723e */ /* 0x000fe200000010ff */
[----:B------:R-:W-:Y:S01]  /*4790*/  FFMA.FTZ R7, R24, R5, -0.17900948226451873779 ;  /* 0xbe374e4318077423 */ /* 0x000fe20000010005 */
[----:B------:R-:W-:Y:S01]  /*47a0*/  F2FP.BF16.PACK_AB R5, R68, R69 ;  /* 0x000000454405723e */ /* 0x000fe200000010ff */
[----:B------:R-:W-:-:S02]  /*47b0*/  FFMA.FTZ R6, R25, R6, 0.1716887056827545166 ;  /* 0x3e2fcf2a19067423 */ /* 0x000fc40000010006 */
[----:B------:R-:W-:Y:S02]  /*47c0*/  FFMA.FTZ R7, R24, R7, 0.20512372255325317383 ;  /* 0x3e520bf418077423 */ /* 0x000fe40000010007 */
[C---:B------:R-:W-:Y:S01]  /*47d0*/  FFMA.FTZ R10, R25.reuse, R6, -0.17900948226451873779 ;  /* 0xbe374e43190a7423 */ /* 0x040fe20000010006 */
[----:B------:R-:W-:Y:S01]  /*47e0*/  F2FP.BF16.PACK_AB R6, R22, R65 ;  /* 0x000000411606723e */ /* 0x000fe200000010ff */
[----:B------:R-:W-:Y:S01]  /*47f0*/  FFMA.FTZ R7, R24, R7, -0.24046532809734344482 ;  /* 0xbe763c8b18077423 */ /* 0x000fe20000010007 */
[----:B------:R-:W-:Y:S01]  /*4800*/  MOV R22, c[0x0][0x1c8] ;  /* 0x0000720000167a02 */ /* 0x000fe20000000f00 */
[----:B------:R-:W-:Y:S02]  /*4810*/  IMAD R65, R128, c[0x0][0x1c8], RZ ;  /* 0x0000720080417a24 */ /* 0x000fe400078e02ff */
[----:B------:R-:W-:Y:S02]  /*4820*/  FFMA.FTZ R10, R25, R10, 0.20512372255325317383 ;  /* 0x3e520bf4190a7423 */ /* 0x000fe4000001000a */
[----:B------:R-:W-:-:S02]  /*4830*/  FFMA.FTZ R7, R24, R7, 0.28857114911079406738 ;  /* 0x3e93bf9918077423 */ /* 0x000fc40000010007 */
[----:B------:R-:W-:Y:S02]  /*4840*/  IMAD R67, R22, 0x2, R65 ;  /* 0x0000000216437824 */ /* 0x000fe400078e0241 */
[----:B0-----:R-:W-:Y:S01]  /*4850*/  FFMA.FTZ R12, R25, R10, -0.24046532809734344482 ;  /* 0xbe763c8b190c7423 */ /* 0x001fe2000001000a */
[----:B------:R-:W-:Y:S01]  /*4860*/  F2FP.BF16.PACK_AB R10, R11, R66 ;  /* 0x000000420b0a723e */ /* 0x000fe200000010ff */
[----:B------:R-:W-:Y:S01]  /*4870*/  FFMA.FTZ R11, R24, R7, -0.36067417263984680176 ;  /* 0xbeb8aa49180b7423 */ /* 0x000fe20000010007 */
[----:B------:R-:W-:Y:S01]  /*4880*/  F2FP.BF16.PACK_AB R7, R61, R64 ;  /* 0x000000403d07723e */ /* 0x000fe200000010ff */
[----:B------:R-:W-:Y:S01]  /*4890*/  IMAD R69, R22, 0x2, R67 ;  /* 0x0000000216457824 */ /* 0x000fe200078e0243 */
[----:B------:R-:W-:Y:S01]  /*48a0*/  LOP3.LUT R61, R20, 0x20, RZ, 0x3c, !PT ;  /* 0x00000020143d7812 */ /* 0x000fe200078e3cff */
[----:B------:R-:W-:Y:S01]  /*48b0*/  FFMA.FTZ R13, R24, R11, 0.48089820146560668945 ;  /* 0x3ef6384a180d7423 */ /* 0x000fe2000001000b */
[----:B------:R-:W-:Y:S01]  /*48c0*/  F2FP.BF16.PACK_AB R11, R60, R63 ;  /* 0x0000003f3c0b723e */ /* 0x000fe200000010ff */
[C---:B------:R-:W-:Y:S01]  /*48d0*/  FFMA.FTZ R12, R25.reuse, R12, 0.28857114911079406738 ;  /* 0x3e93bf99190c7423 */ /* 0x040fe2000001000c */
[----:B------:R-:W-:Y:S01]  /*48e0*/  LEA R63, R22, R69, 0x1 ;  /* 0x00000045163f7211 */ /* 0x000fe200078e08ff */
[----:B------:R-:W-:Y:S01]  /*48f0*/  FFMA.FTZ R13, R24, R13, -0.72134751081466674805 ;  /* 0xbf38aa3b180d7423 */ /* 0x000fe2000001000d */
[----:B------:R0:W-:Y:S01]  /*4900*/  STS.128 [R23+0x80], R4 ;  /* 0x0000800417007388 */ /* 0x0001e20000000c00 */
[C---:B------:R-:W-:Y:S01]  /*4910*/  FFMA.FTZ R12, R25.reuse, R12, -0.36067417263984680176 ;  /* 0xbeb8aa49190c7423 */ /* 0x040fe2000001000c */
[----:B------:R-:W-:Y:S01]  /*4920*/  LOP3.LUT R60, R20, 0x40, RZ, 0x3c, !PT ;  /* 0x00000040143c7812 */ /* 0x000fe200078e3cff */
[----:B------:R-:W-:Y:S01]  /*4930*/  IMAD R71, R22, 0x2, R63 ;  /* 0x0000000216477824 */ /* 0x000fe200078e023f */
[----:B------:R-:W-:Y:S01]  /*4940*/  STS.128 [R23+0x880], R8 ;  /* 0x0008800817007388 */ /* 0x000fe20000000c00 */
[----:B------:R-:W-:-:S02]  /*4950*/  FFMA.FTZ R12, R25, R12, 0.48089820146560668945 ;  /* 0x3ef6384a190c7423 */ /* 0x000fc4000001000c */
[----:B------:R-:W-:Y:S01]  /*4960*/  IMAD R73, R22, 0x2, R71 ;  /* 0x0000000216497824 */ /* 0x000fe200078e0247 */
[----:B------:R-:W-:Y:S01]  /*4970*/  BAR.SYNC.DEFER_BLOCKING 0x0 ;  /* 0x0000000000007b1d */ /* 0x000fe20000010000 */
[C---:B------:R-:W-:Y:S02]  /*4980*/  FFMA.FTZ R12, R25.reuse, R12, -0.72134751081466674805 ;  /* 0xbf38aa3b190c7423 */ /* 0x040fe4000001000c */
[----:B------:R-:W-:Y:S01]  /*4990*/  FMUL R13, R24, R13 ;  /* 0x0000000d180d7220 */ /* 0x000fe20000400000 */
[----:B------:R-:W-:Y:S01]  /*49a0*/  LEA R75, R22, R73, 0x1 ;  /* 0x00000049164b7211 */ /* 0x000fe200078e08ff */
[----:B------:R-:W-:Y:S02]  /*49b0*/  FMUL R12, R25, R12 ;  /* 0x0000000c190c7220 */ /* 0x000fe40000400000 */
[----:B------:R-:W-:Y:S02]  /*49c0*/  FMUL R13, R24, R13 ;  /* 0x0000000d180d7220 */ /* 0x000fe40000400000 */
[----:B------:R-:W-:-:S02]  /*49d0*/  IMAD R77, R22, 0x2, R75 ;  /* 0x00000002164d7824 */ /* 0x000fc400078e024b */
[C---:B------:R-:W-:Y:S02]  /*49e0*/  FMUL R12, R25.reuse, R12 ;  /* 0x0000000c190c7220 */ /* 0x040fe40000400000 */
[----:B------:R-:W-:Y:S01]  /*49f0*/  FFMA.FTZ R24, R24, 1.4426950216293334961, R13 ;  /* 0x3fb8aa3b18187823 */ /* 0x000fe2000001000d */
[----:B------:R-:W-:Y:S01]  /*4a00*/  LEA R79, R22, R77, 0x1 ;  /* 0x0000004d164f7211 */ /* 0x000fe200078e08ff */
[----:B------:R-:W-:Y:S02]  /*4a10*/  FFMA.FTZ R25, R25, 1.4426950216293334961, R12 ;  /* 0x3fb8aa3b19197823 */ /* 0x000fe4000001000c */
[----:B------:R-:W-:Y:S01]  /*4a20*/  FADD R29, R29, R24 ;  /* 0x000000181d1d7221 */ /* 0x000fe20000000000 */
[----:B------:R-:W-:Y:S01]  /*4a30*/  F2FP.BF16.PACK_AB R24, R56, R59 ;  /* 0x0000003b3818723e */ /* 0x000fe200000010ff */
[----:B------:R-:W-:Y:S01]  /*4a40*/  IMAD R81, R22, 0x2, R79 ;  /* 0x0000000216517824 */ /* 0x000fe200078e024f */
[----:B------:R-:W-:Y:S01]  /*4a50*/  LEA R36, P5, R79, R21, 0x1 ;  /* 0x000000154f247211 */ /* 0x000fe200078a08ff */
[----:B------:R-:W-:Y:S01]  /*4a60*/  FADD R30, R30, R25 ;  /* 0x000000191e1e7221 */ /* 0x000fe20000000000 */
[----:B------:R-:W-:Y:S01]  /*4a70*/  F2FP.BF16.PACK_AB R25, R49, R54 ;  /* 0x000000363119723e */ /* 0x000fe200000010ff */
[----:B------:R-:W-:Y:S01]  /*4a80*/  @P2 IMAD.MOV.U32 R12, RZ, RZ, 0x7f800000 ;  /* 0x7f800000ff0c2424 */ /* 0x000fe200078e00ff */
[----:B------:R-:W-:Y:S01]  /*4a90*/  LEA R83, R22, R81, 0x1 ;  /* 0x0000005116537211 */ /* 0x000fe200078e08ff */
[----:B0-----:R-:W-:Y:S01]  /*4aa0*/  @P3 IMAD.MOV.U32 R4, RZ, RZ, 0x7f800000 ;  /* 0x7f800000ff043424 */ /* 0x001fe200078e00ff */
[----:B------:R-:W0:Y:S01]  /*4ab0*/  LDS.128 R16, [R20] ;  /* 0x0000000014107984 */ /* 0x000e220000000c00 */
[----:B------:R-:W-:Y:S01]  /*4ac0*/  @P2 FFMA.FTZ R29, R78, R12, +INF ;  /* 0x7f8000004e1d2423 */ /* 0x000fe2000001000c */
[----:B------:R-:W-:Y:S01]  /*4ad0*/  LEA.HI.X.SX32 R37, R79, R0, 0x1, P5 ;  /* 0x000000004f257211 */ /* 0x000fe200028f0eff */
[C---:B------:R-:W-:Y:S01]  /*4ae0*/  IMAD R49, R22.reuse, 0x2, R83 ;  /* 0x0000000216317824 */ /* 0x040fe200078e0253 */
[----:B------:R-:W1:Y:S01]  /*4af0*/  LDS.128 R12, [R61] ;  /* 0x000000003d0c7984 */ /* 0x000e620000000c00 */
[C---:B------:R-:W-:Y:S01]  /*4b00*/  @P3 FFMA.FTZ R30, R145.reuse, R4, +INF ;  /* 0x7f800000911e3423 */ /* 0x040fe20000010004 */
[----:B------:R-:W-:Y:S01]  /*4b10*/  FSETP.NEU.AND P2, PT, R145, RZ, PT ;  /* 0x000000ff9100720b */ /* 0x000fe20003f4d000 */
[----:B------:R-:W-:Y:S01]  /*4b20*/  IMAD R45, R22, 0x2, R49 ;  /* 0x00000002162d7824 */ /* 0x000fe200078e0231 */
[----:B------:R-:W2:Y:S01]  /*4b30*/  LDS.128 R8, [R60] ;  /* 0x000000003c087984 */ /* 0x000ea20000000c00 */
[----:B------:R-:W-:-:S02]  /*4b40*/  FSEL R29, R29, -INF , P1 ;  /* 0xff8000001d1d7808 */ /* 0x000fc40000800000 */
[----:B------:R-:W-:Y:S01]  /*4b50*/  FSEL R30, R30, -INF , P2 ;  /* 0xff8000001e1e7808 */ /* 0x000fe20001000000 */
[----:B------:R-:W3:Y:S01]  /*4b60*/  LDS.128 R4, [R31] ;  /* 0x000000001f047984 */ /* 0x000ee20000000c00 */
[----:B------:R-:W-:Y:S01]  /*4b70*/  LEA R57, R22, R45, 0x1 ;  /* 0x0000002d16397211 */ /* 0x000fe200078e08ff */
[----:B------:R-:W-:Y:S02]  /*4b80*/  FFMA R2, R29, 0.69314718246459960938, R2 ;  /* 0x3f3172181d027823 */ /* 0x000fe40000000002 */
[----:B------:R-:W-:Y:S01]  /*4b90*/  BAR.SYNC.DEFER_BLOCKING 0x0 ;  /* 0x0000000000007b1d */ /* 0x000fe20000010000 */
[----:B------:R-:W-:Y:S02]  /*4ba0*/  FFMA R3, R30, 0.69314718246459960938, R3 ;  /* 0x3f3172181e037823 */ /* 0x000fe40000000003 */
[----:B------:R-:W-:-:S04]  /*4bb0*/  IMAD R59, R22, 0x2, R57 ;  /* 0x00000002163b7824 */ /* 0x000fc800078e0239 */
[----:B------:R-:W-:-:S05]  /*4bc0*/  IMAD R85, R22, 0x2, R59 ;  /* 0x0000000216557824 */ /* 0x000fca00078e023b */
[----:B------:R-:W-:-:S05]  /*4bd0*/  LEA R87, R22, R85, 0x1 ;  /* 0x0000005516577211 */ /* 0x000fca00078e08ff */
[----:B------:R-:W-:-:S04]  /*4be0*/  IMAD R55, R22, 0x2, R87 ;  /* 0x0000000216377824 */ /* 0x000fc800078e0257 */
[C---:B------:R-:W-:Y:S01]  /*4bf0*/  IMAD R47, R22.reuse, 0x2, R55 ;  /* 0x00000002162f7824 */ /* 0x040fe200078e0237 */
[----:B------:R-:W-:Y:S04]  /*4c00*/  STS.128 [R23+0x80], R96 ;  /* 0x0000806017007388 */ /* 0x000fe80000000c00 */
[C---:B------:R-:W-:Y:S01]  /*4c10*/  LEA R89, R22.reuse, R47, 0x1 ;  /* 0x0000002f16597211 */ /* 0x040fe200078e08ff */
[----:B------:R4:W-:Y:S04]  /*4c20*/  STS.128 [R23], R24 ;  /* 0x0000001817007388 */ /* 0x0009e80000000c00 */
[C---:B------:R-:W-:Y:S01]  /*4c30*/  IMAD R91, R22.reuse, 0x2, R89 ;  /* 0x00000002165b7824 */ /* 0x040fe200078e0259 */
[----:B------:R5:W-:Y:S03]  /*4c40*/  STS.128 [R23+0x800], R32 ;  /* 0x0008002017007388 */ /* 0x000be60000000c00 */
[C---:B------:R-:W-:Y:S01]  /*4c50*/  IMAD R93, R22.reuse, 0x2, R91 ;  /* 0x00000002165d7824 */ /* 0x040fe200078e025b */
[----:B------:R0:W-:Y:S04]  /*4c60*/  STS.128 [R23+0x880], R100 ;  /* 0x0008806417007388 */ /* 0x0001e80000000c00 */
[----:B------:R-:W-:Y:S01]  /*4c70*/  LEA R95, R22, R93, 0x1 ;  /* 0x0000005d165f7211 */ /* 0x000fe200078e08ff */
[----:B------:R-:W-:Y:S01]  /*4c80*/  BAR.SYNC.DEFER_BLOCKING 0x0 ;  /* 0x0000000000007b1d */ /* 0x000fe20000010000 */
[----:B----4-:R-:W-:-:S03]  /*4c90*/  LEA R26, P3, R65, R21, 0x1 ;  /* 0x00000015411a7211 */ /* 0x010fc600078608ff */
[C---:B------:R-:W-:Y:S01]  /*4ca0*/  IMAD R97, R22.reuse, 0x2, R95 ;  /* 0x0000000216617824 */ /* 0x040fe200078e025f */
[-C--:B------:R-:W-:Y:S02]  /*4cb0*/  LEA.HI.X.SX32 R27, R65, R0.reuse, 0x1, P3 ;  /* 0x00000000411b7211 */ /* 0x080fe400018f0eff */
[-C--:B-----5:R-:W-:Y:S01]  /*4cc0*/  LEA R32, P4, R67, R21.reuse, 0x1 ;  /* 0x0000001543207211 */ /* 0x0a0fe200078808ff */
[C---:B0-----:R-:W-:Y:S01]  /*4cd0*/  IMAD R23, R22.reuse, 0x2, R97 ;  /* 0x0000000216177824 */ /* 0x041fe200078e0261 */
[----:B------:R-:W-:Y:S02]  /*4ce0*/  LEA R34, P3, R69, R21, 0x1 ;  /* 0x0000001545227211 */ /* 0x000fe400078608ff */
[-C--:B------:R-:W-:Y:S02]  /*4cf0*/  LEA.HI.X.SX32 R33, R67, R0.reuse, 0x1, P4 ;  /* 0x0000000043217211 */ /* 0x080fe400020f0eff */
[----:B------:R-:W-:Y:S02]  /*4d00*/  LEA R99, R22, R23, 0x1 ;  /* 0x0000001716637211 */ /* 0x000fe400078e08ff */
[----:B------:R-:W-:-:S02]  /*4d10*/  LEA.HI.X.SX32 R35, R69, R0, 0x1, P3 ;  /* 0x0000000045237211 */ /* 0x000fc400018f0eff */
[-C--:B------:R-:W-:Y:S01]  /*4d20*/  LEA R24, P3, R71, R21.reuse, 0x1 ;  /* 0x0000001547187211 */ /* 0x080fe200078608ff */
[C---:B------:R-:W-:Y:S01]  /*4d30*/  IMAD R101, R22.reuse, 0x2, R99 ;  /* 0x0000000216657824 */ /* 0x040fe200078e0263 */
[----:B------:R-:W-:Y:S01]  /*4d40*/  LEA R38, P4, R63, R21, 0x1 ;  /* 0x000000153f267211 */ /* 0x000fe200078808ff */
[----:B------:R0:W-:Y:S02]  /*4d50*/  STG.E.U16 [R26.64], R16 ;  /* 0x000000101a007986 */ /* 0x0001e4000c101506 */
[C---:B------:R-:W-:Y:S01]  /*4d60*/  IMAD R103, R22.reuse, 0x2, R101 ;  /* 0x0000000216677824 */ /* 0x040fe200078e0265 */
[-C--:B------:R-:W-:Y:S01]  /*4d70*/  LEA.HI.X.SX32 R25, R71, R0.reuse, 0x1, P3 ;  /* 0x0000000047197211 */ /* 0x080fe200018f0eff */
[----:B-1----:R1:W-:Y:S01]  /*4d80*/  STG.E.U16 [R32.64], R12 ;  /* 0x0000000c20007986 */ /* 0x0023e2000c101506 */
[----:B------:R-:W-:Y:S02]  /*4d90*/  LEA.HI.X.SX32 R39, R63, R0, 0x1, P4 ;  /* 0x000000003f277211 */ /* 0x000fe400020f0eff */
[C---:B------:R-:W-:Y:S01]  /*4da0*/  LEA R105, R22.reuse, R103, 0x1 ;  /* 0x0000006716697211 */ /* 0x040fe200078e08ff */
[----:B--2---:R2:W-:Y:S04]  /*4db0*/  STG.E.U16 [R34.64], R8 ;  /* 0x0000000822007986 */ /* 0x0045e8000c101506 */
[----:B------:R-:W-:Y:S01]  /*4dc0*/  IMAD R79, R22, 0x2, R105 ;  /* 0x00000002164f7824 */ /* 0x000fe200078e0269 */
[-C--:B0-----:R-:W-:Y:S01]  /*4dd0*/  LEA R26, P4, R73, R21.reuse, 0x1 ;  /* 0x00000015491a7211 */ /* 0x081fe200078808ff */
[----:B---3--:R0:W-:Y:S01]  /*4de0*/  STG.E.U16 [R38.64], R4 ;  /* 0x0000000426007986 */ /* 0x0081e2000c101506 */
[----:B------:R-:W-:Y:S01]  /*4df0*/  PRMT R16, R16, 0x7632, R16 ;  /* 0x0000763210107816 */ /* 0x000fe20000000010 */
[----:B------:R-:W-:Y:S01]  /*4e00*/  IMAD R107, R22, 0x2, R79 ;  /* 0x00000002166b7824 */ /* 0x000fe200078e024f */
[----:B-1----:R-:W-:-:S02]  /*4e10*/  LEA R32, P3, R75, R21, 0x1 ;  /* 0x000000154b207211 */ /* 0x002fc400078608ff */
[-C--:B------:R-:W-:Y:S01]  /*4e20*/  LEA.HI.X.SX32 R27, R73, R0.reuse, 0x1, P4 ;  /* 0x00000000491b7211 */ /* 0x080fe200020f0eff */
[----:B------:R1:W-:Y:S01]  /*4e30*/  STG.E.U16 [R24.64], R16 ;  /* 0x0000001018007986 */ /* 0x0003e2000c101506 */
[C---:B------:R-:W-:Y:S02]  /*4e40*/  LEA R109, R22.reuse, R107, 0x1 ;  /* 0x0000006b166d7211 */ /* 0x040fe400078e08ff */
[-C--:B------:R-:W-:Y:S02]  /*4e50*/  LEA.HI.X.SX32 R33, R75, R0.reuse, 0x1, P3 ;  /* 0x000000004b217211 */ /* 0x080fe400018f0eff */
[-C--:B------:R-:W-:Y:S01]  /*4e60*/  LEA R42, P3, R81, R21.reuse, 0x1 ;  /* 0x00000015512a7211 */ /* 0x080fe200078608ff */
[C---:B------:R-:W-:Y:S01]  /*4e70*/  IMAD R111, R22.reuse, 0x2, R109 ;  /* 0x00000002166f7824 */ /* 0x040fe200078e026d */
[-C--:B--2---:R-:W-:Y:S02]  /*4e80*/  LEA R34, P4, R77, R21.reuse, 0x1 ;  /* 0x000000154d227211 */ /* 0x084fe400078808ff */
[----:B------:R-:W-:Y:S01]  /*4e90*/  LEA.HI.X.SX32 R43, R81, R0, 0x1, P3 ;  /* 0x00000000512b7211 */ /* 0x000fe200018f0eff */
[----:B------:R-:W-:Y:S01]  /*4ea0*/  IMAD R113, R22, 0x2, R111 ;  /* 0x0000000216717824 */ /* 0x000fe200078e026f */
[----:B------:R-:W-:-:S02]  /*4eb0*/  LEA R52, P3, R45, R21, 0x1 ;  /* 0x000000152d347211 */ /* 0x000fc400078608ff */
[-C--:B------:R-:W-:Y:S02]  /*4ec0*/  LEA.HI.X.SX32 R35, R77, R0.reuse, 0x1, P4 ;  /* 0x000000004d237211 */ /* 0x080fe400020f0eff */
[C---:B------:R-:W-:Y:S02]  /*4ed0*/  LEA R115, R22.reuse, R113, 0x1 ;  /* 0x0000007116737211 */ /* 0x040fe400078e08ff */
[-C--:B------:R-:W-:Y:S02]  /*4ee0*/  LEA.HI.X.SX32 R53, R45, R0.reuse, 0x1, P3 ;  /* 0x000000002d357211 */ /* 0x080fe400018f0eff */
[-C--:B------:R-:W-:Y:S01]  /*4ef0*/  LEA R66, P3, R85, R21.reuse, 0x1 ;  /* 0x0000001555427211 */ /* 0x080fe200078608ff */
[C---:B------:R-:W-:Y:S01]  /*4f00*/  IMAD R117, R22.reuse, 0x2, R115 ;  /* 0x0000000216757824 */ /* 0x040fe200078e0273 */
[-C--:B------:R-:W-:Y:S02]  /*4f10*/  LEA R40, P4, R83, R21.reuse, 0x1 ;  /* 0x0000001553287211 */ /* 0x080fe400078808ff */
[----:B------:R-:W-:Y:S01]  /*4f20*/  LEA.HI.X.SX32 R67, R85, R0, 0x1, P3 ;  /* 0x0000000055437211 */ /* 0x000fe200018f0eff */
[----:B------:R-:W-:Y:S01]  /*4f30*/  IMAD R121, R22, 0x2, R117 ;  /* 0x0000000216797824 */ /* 0x000fe200078e0275 */
[----:B------:R-:W-:-:S02]  /*4f40*/  LEA R68, P3, R47, R21, 0x1 ;  /* 0x000000152f447211 */ /* 0x000fc400078608ff */
[----:B0-----:R-:W-:Y:S02]  /*4f50*/  LEA R38, P5, R49, R21, 0x1 ;  /* 0x0000001531267211 */ /* 0x001fe400078a08ff */
[C---:B------:R-:W-:Y:S02]  /*4f60*/  LEA R123, R22.reuse, R121, 0x1 ;  /* 0x00000079167b7211 */ /* 0x040fe400078e08ff */
[-C--:B------:R-:W-:Y:S02]  /*4f70*/  LEA.HI.X.SX32 R41, R83, R0.reuse, 0x1, P4 ;  /* 0x0000000053297211 */ /* 0x080fe400020f0eff */
[-C--:B------:R-:W-:Y:S01]  /*4f80*/  LEA R48, P4, R57, R21.reuse, 0x1 ;  /* 0x0000001539307211 */ /* 0x080fe200078808ff */
[C---:B------:R-:W-:Y:S01]  /*4f90*/  IMAD R125, R22.reuse, 0x2, R123 ;  /* 0x00000002167d7824 */ /* 0x040fe200078e027b */
[-C--:B------:R-:W-:Y:S02]  /*4fa0*/  LEA.HI.X.SX32 R69, R47, R0.reuse, 0x1, P3 ;  /* 0x000000002f457211 */ /* 0x080fe400018f0eff */
[----:B------:R-:W-:Y:S01]  /*4fb0*/  LEA R56, P3, R93, R21, 0x1 ;  /* 0x000000155d387211 */ /* 0x000fe200078608ff */
[----:B------:R-:W-:Y:S01]  /*4fc0*/  IMAD R127, R22, 0x2, R125 ;  /* 0x00000002167f7824 */ /* 0x000fe200078e027d */
[----:B------:R-:W-:-:S02]  /*4fd0*/  LEA.HI.X.SX32 R39, R49, R0, 0x1, P5 ;  /* 0x0000000031277211 */ /* 0x000fc400028f0eff */
[-C--:B------:R-:W-:Y:S02]  /*4fe0*/  LEA.HI.X.SX32 R49, R57, R0.reuse, 0x1, P4 ;  /* 0x0000000039317211 */ /* 0x080fe400020f0eff */
[-C--:B------:R-:W-:Y:S02]  /*4ff0*/  LEA R64, P4, R87, R21.reuse, 0x1 ;  /* 0x0000001557407211 */ /* 0x080fe400078808ff */
[----:B------:R-:W-:Y:S02]  /*5000*/  LEA.HI.X.SX32 R57, R93, R0, 0x1, P3 ;  /* 0x000000005d397211 */ /* 0x000fe400018f0eff */
[----:B------:R-:W-:Y:S02]  /*5010*/  LEA R74, P3, R23, R21, 0x1 ;  /* 0x00000015174a7211 */ /* 0x000fe400078608ff */
[----:B------:R-:W-:Y:S02]  /*5020*/  LEA R129, R22, R127, 0x1 ;  /* 0x0000007f16817211 */ /* 0x000fe400078e08ff */
[----:B------:R-:W-:-:S02]  /*5030*/  LEA R50, P5, R59, R21, 0x1 ;  /* 0x000000153b327211 */ /* 0x000fc400078a08ff */
[-C--:B------:R-:W-:Y:S02]  /*5040*/  LEA.HI.X.SX32 R65, R87, R0.reuse, 0x1, P4 ;  /* 0x0000000057417211 */ /* 0x080fe400020f0eff */
[-C--:B------:R-:W-:Y:S02]  /*5050*/  LEA R46, P4, R89, R21.reuse, 0x1 ;  /* 0x00000015592e7211 */ /* 0x080fe400078808ff */
[-C--:B------:R-:W-:Y:S01]  /*5060*/  LEA.HI.X.SX32 R75, R23, R0.reuse, 0x1, P3 ;  /* 0x00000000174b7211 */ /* 0x080fe200018f0eff */
[C---:B------:R-:W-:Y:S01]  /*5070*/  IMAD R23, R22.reuse, 0x2, R129 ;  /* 0x0000000216177824 */ /* 0x040fe200078e0281 */
[-C--:B------:R-:W-:Y:S02]  /*5080*/  LEA.HI.X.SX32 R51, R59, R0.reuse, 0x1, P5 ;  /* 0x000000003b337211 */ /* 0x080fe400028f0eff */
[----:B------:R-:W-:Y:S01]  /*5090*/  LEA R62, P5, R55, R21, 0x1 ;  /* 0x00000015373e7211 */ /* 0x000fe200078a08ff */
[----:B------:R-:W-:Y:S01]  /*50a0*/  IMAD R131, R22, 0x2, R23 ;  /* 0x0000000216837824 */ /* 0x000fe200078e0217 */
[----:B------:R-:W-:-:S02]  /*50b0*/  LEA.HI.X.SX32 R47, R89, R0, 0x1, P4 ;  /* 0x00000000592f7211 */ /* 0x000fc400020f0eff */
[-C--:B------:R-:W-:Y:S02]  /*50c0*/  LEA R54, P4, R95, R21.reuse, 0x1 ;  /* 0x000000155f367211 */ /* 0x080fe400078808ff */
[-C--:B------:R-:W-:Y:S02]  /*50d0*/  LEA.HI.X.SX32 R63, R55, R0.reuse, 0x1, P5 ;  /* 0x00000000373f7211 */ /* 0x080fe400028f0eff */
[-C--:B------:R-:W-:Y:S02]  /*50e0*/  LEA R44, P5, R91, R21.reuse, 0x1 ;  /* 0x000000155b2c7211 */ /* 0x080fe400078a08ff */
[----:B------:R-:W-:Y:S02]  /*50f0*/  LEA.HI.X.SX32 R55, R95, R0, 0x1, P4 ;  /* 0x000000005f377211 */ /* 0x000fe400020f0eff */
[----:B------:R-:W-:Y:S02]  /*5100*/  LEA R72, P4, R99, R21, 0x1 ;  /* 0x0000001563487211 */ /* 0x000fe400078808ff */
[----:B------:R-:W-:-:S02]  /*5110*/  LEA R133, R22, R131, 0x1 ;  /* 0x0000008316857211 */ /* 0x000fc400078e08ff */
[-C--:B------:R-:W-:Y:S02]  /*5120*/  LEA.HI.X.SX32 R45, R91, R0.reuse, 0x1, P5 ;  /* 0x000000005b2d7211 */ /* 0x080fe400028f0eff */
[-C--:B------:R-:W-:Y:S01]  /*5130*/  LEA R58, P5, R97, R21.reuse, 0x1 ;  /* 0x00000015613a7211 */ /* 0x080fe200078a08ff */
[C---:B------:R-:W-:Y:S01]  /*5140*/  IMAD R135, R22.reuse, 0x2, R133 ;  /* 0x0000000216877824 */ /* 0x040fe200078e0285 */
[-C--:B------:R-:W-:Y:S02]  /*5150*/  LEA.HI.X.SX32 R73, R99, R0.reuse, 0x1, P4 ;  /* 0x0000000063497211 */ /* 0x080fe400020f0eff */
[-C--:B------:R-:W-:Y:S01]  /*5160*/  LEA R80, P4, R105, R21.reuse, 0x1 ;  /* 0x0000001569507211 */ /* 0x080fe200078808ff */
[----:B------:R-:W-:Y:S01]  /*5170*/  IMAD R137, R22, 0x2, R135 ;  /* 0x0000000216897824 */ /* 0x000fe200078e0287 */
[----:B------:R-:W-:Y:S02]  /*5180*/  LEA.HI.X.SX32 R59, R97, R0, 0x1, P5 ;  /* 0x00000000613b7211 */ /* 0x000fe400028f0eff */
[----:B------:R-:W-:-:S02]  /*5190*/  LEA R70, P5, R101, R21, 0x1 ;  /* 0x0000001565467211 */ /* 0x000fc400078a08ff */
[-C--:B------:R-:W-:Y:S02]  /*51a0*/  LEA R76, P3, R103, R21.reuse, 0x1 ;  /* 0x00000015674c7211 */ /* 0x080fe400078608ff */
[-C--:B------:R-:W-:Y:S02]  /*51b0*/  LEA.HI.X.SX32 R81, R105, R0.reuse, 0x1, P4 ;  /* 0x0000000069517211 */ /* 0x080fe400020f0eff */
[-C--:B------:R-:W-:Y:S02]  /*51c0*/  LEA R84, P4, R109, R21.reuse, 0x1 ;  /* 0x000000156d547211 */ /* 0x080fe400078808ff */
[-C--:B------:R-:W-:Y:S02]  /*51d0*/  LEA.HI.X.SX32 R71, R101, R0.reuse, 0x1, P5 ;  /* 0x0000000065477211 */ /* 0x080fe400028f0eff */
[----:B------:R-:W-:Y:S02]  /*51e0*/  LEA R78, P5, R79, R21, 0x1 ;  /* 0x000000154f4e7211 */ /* 0x000fe400078a08ff */
[----:B------:R-:W-:-:S02]  /*51f0*/  LEA.HI.X.SX32 R77, R103, R0, 0x1, P3 ;  /* 0x00000000674d7211 */ /* 0x000fc400018f0eff */
[-C--:B------:R-:W-:Y:S02]  /*5200*/  LEA R82, P3, R107, R21.reuse, 0x1 ;  /* 0x000000156b527211 */ /* 0x080fe400078608ff */
[-C--:B------:R-:W-:Y:S02]  /*5210*/  LEA.HI.X.SX32 R85, R109, R0.reuse, 0x1, P4 ;  /* 0x000000006d557211 */ /* 0x080fe400020f0eff */
[----:B------:R-:W-:Y:S02]  /*5220*/  LEA R90, P4, R115, R21, 0x1 ;  /* 0x00000015735a7211 */ /* 0x000fe400078808ff */
[----:B------:R-:W-:Y:S02]  /*5230*/  LEA R139, R22, R137, 0x1 ;  /* 0x00000089168b7211 */ /* 0x000fe400078e08ff */
[----:B------:R-:W-:Y:S02]  /*5240*/  LEA.HI.X.SX32 R79, R79, R0, 0x1, P5 ;  /* 0x000000004f4f7211 */ /* 0x000fe400028f0eff */
        /* <DEDUP_REMOVED lines=11> */
[----:B------:R-:W-:Y:S02]  /*5300*/  LEA R96, P5, R125, R21, 0x1 ;  /* 0x000000157d607211 */ /* 0x000fe400078a08ff */
[-C--:B------:R-:W-:Y:S02]  /*5310*/  LEA.HI.X.SX32 R99, R121, R0.reuse, 0x1, P3 ;  /* 0x0000000079637211 */ /* 0x080fe400018f0eff */
[----:B------:R-:W-:Y:S02]  /*5320*/  LEA R121, R22, R141, 0x1 ;  /* 0x0000008d16797211 */ /* 0x000fe400078e08ff */
[----:B------:R-:W-:-:S02]  /*5330*/  LEA.HI.X.SX32 R97, R125, R0, 0x1, P5 ;  /* 0x000000007d617211 */ /* 0x000fc400028f0eff */
[-C--:B------:R-:W-:Y:S01]  /*5340*/  LEA R94, P4, R123, R21.reuse, 0x1 ;  /* 0x000000157b5e7211 */ /* 0x080fe200078808ff */
[C---:B------:R-:W-:Y:S01]  /*5350*/  IMAD R143, R22.reuse, 0x2, R121 ;  /* 0x00000002168f7824 */ /* 0x040fe200078e0279 */
[-C--:B------:R-:W-:Y:S02]  /*5360*/  LEA R100, P5, R23, R21.reuse, 0x1 ;  /* 0x0000001517647211 */ /* 0x080fe400078a08ff */
[-C--:B------:R-:W-:Y:S02]  /*5370*/  LEA.HI.X.SX32 R95, R123, R0.reuse, 0x1, P4 ;  /* 0x000000007b5f7211 */ /* 0x080fe400020f0eff */
[----:B------:R-:W-:Y:S01]  /*5380*/  LEA.HI.X.SX32 R101, R23, R0, 0x1, P5 ;  /* 0x0000000017657211 */ /* 0x000fe200028f0eff */
[----:B------:R-:W-:Y:S01]  /*5390*/  IMAD R23, R22, 0x2, R143 ;  /* 0x0000000216177824 */ /* 0x000fe200078e028f */
[-C--:B------:R-:W-:Y:S02]  /*53a0*/  LEA R104, P3, R127, R21.reuse, 0x1 ;  /* 0x000000157f687211 */ /* 0x080fe400078608ff */
[----:B------:R-:W-:-:S02]  /*53b0*/  LEA R102, P4, R129, R21, 0x1 ;  /* 0x0000001581667211 */ /* 0x000fc400078808ff */
[-C--:B------:R-:W-:Y:S02]  /*53c0*/  LEA.HI.X.SX32 R105, R127, R0.reuse, 0x1, P3 ;  /* 0x000000007f697211 */ /* 0x080fe400018f0eff */
[-C--:B------:R-:W-:Y:S02]  /*53d0*/  LEA.HI.X.SX32 R103, R129, R0.reuse, 0x1, P4 ;  /* 0x0000000081677211 */ /* 0x080fe400020f0eff */
[----:B------:R-:W-:Y:S02]  /*53e0*/  LEA R108, P4, R133, R21, 0x1 ;  /* 0x00000015856c7211 */ /* 0x000fe400078808ff */
[C---:B------:R-:W-:Y:S02]  /*53f0*/  LEA R127, R22.reuse, R23, 0x1 ;  /* 0x00000017167f7211 */ /* 0x040fe400078e08ff */
[-C--:B------:R-:W-:Y:S02]  /*5400*/  LEA R106, P5, R135, R21.reuse, 0x1 ;  /* 0x00000015876a7211 */ /* 0x080fe400078a08ff */
[----:B------:R-:W-:Y:S01]  /*5410*/  LEA.HI.X.SX32 R109, R133, R0, 0x1, P4 ;  /* 0x00000000856d7211 */ /* 0x000fe200020f0eff */
[----:B------:R-:W-:Y:S01]  /*5420*/  IMAD R133, R22, 0x2, R127 ;  /* 0x0000000216857824 */ /* 0x000fe200078e027f */
[----:B------:R-:W-:-:S02]  /*5430*/  LEA R110, P3, R131, R21, 0x1 ;  /* 0x00000015836e7211 */ /* 0x000fc400078608ff */
[-C--:B------:R-:W-:Y:S01]  /*5440*/  LEA.HI.X.SX32 R107, R135, R0.reuse, 0x1, P5 ;  /* 0x00000000876b7211 */ /* 0x080fe200028f0eff */
[C---:B------:R-:W-:Y:S01]  /*5450*/  IMAD R135, R22.reuse, 0x2, R133 ;  /* 0x0000000216877824 */ /* 0x040fe200078e0285 */
[-C--:B------:R-:W-:Y:S02]  /*5460*/  LEA R116, P4, R139, R21.reuse, 0x1 ;  /* 0x000000158b747211 */ /* 0x080fe400078808ff */
[-C--:B------:R-:W-:Y:S02]  /*5470*/  LEA.HI.X.SX32 R111, R131, R0.reuse, 0x1, P3 ;  /* 0x00000000836f7211 */ /* 0x080fe400018f0eff */
[----:B------:R-:W-:Y:S02]  /*5480*/  LEA R112, P3, R137, R21, 0x1 ;  /* 0x0000001589707211 */ /* 0x000fe400078608ff */
[----:B------:R-:W-:Y:S02]  /*5490*/  LEA.HI.X.SX32 R117, R139, R0, 0x1, P4 ;  /* 0x000000008b757211 */ /* 0x000fe400020f0eff */
[----:B------:R-:W-:-:S02]  /*54a0*/  LEA R139, R22, R135, 0x1 ;  /* 0x00000087168b7211 */ /* 0x000fc400078e08ff */
[-C--:B------:R-:W-:Y:S02]  /*54b0*/  LEA.HI.X.SX32 R113, R137, R0.reuse, 0x1, P3 ;  /* 0x0000000089717211 */ /* 0x080fe400018f0eff */
[-C--:B------:R-:W-:Y:S01]  /*54c0*/  LEA R114, P5, R115, R21.reuse, 0x1 ;  /* 0x0000001573727211 */ /* 0x080fe200078a08ff */
[C---:B------:R-:W-:Y:S01]  /*54d0*/  IMAD R145, R22.reuse, 0x2, R139 ;  /* 0x0000000216917824 */ /* 0x040fe200078e028b */
[-C--:B------:R-:W-:Y:S02]  /*54e0*/  LEA R124, P3, R141, R21.reuse, 0x1 ;  /* 0x000000158d7c7211 */ /* 0x080fe400078608ff */
[-C--:B------:R-:W-:Y:S02]  /*54f0*/  LEA.HI.X.SX32 R115, R115, R0.reuse, 0x1, P5 ;  /* 0x0000000073737211 */ /* 0x080fe400028f0eff */
[-C--:B------:R-:W-:Y:S02]  /*5500*/  LEA R122, P4, R121, R21.reuse, 0x1 ;  /* 0x00000015797a7211 */ /* 0x080fe400078808ff */
[----:B------:R-:W-:Y:S01]  /*5510*/  LEA.HI.X.SX32 R125, R141, R0, 0x1, P3 ;  /* 0x000000008d7d7211 */ /* 0x000fe200018f0eff */
[----:B------:R-:W-:Y:S01]  /*5520*/  IMAD R141, R22, 0x2, R145 ;  /* 0x00000002168d7824 */ /* 0x000fe200078e0291 */
[----:B------:R-:W-:-:S02]  /*5530*/  LEA R120, P5, R143, R21, 0x1 ;  /* 0x000000158f787211 */ /* 0x000fc400078a08ff */
[-C--:B------:R-:W-:Y:S02]  /*5540*/  LEA.HI.X.SX32 R123, R121, R0.reuse, 0x1, P4 ;  /* 0x00000000797b7211 */ /* 0x080fe400020f0eff */
[-C--:B------:R-:W-:Y:S02]  /*5550*/  LEA.HI.X.SX32 R121, R143, R0.reuse, 0x1, P5 ;  /* 0x000000008f797211 */ /* 0x080fe400028f0eff */
[----:B------:R-:W-:Y:S02]  /*5560*/  LEA R130, P3, R23, R21, 0x1 ;  /* 0x0000001517827211 */ /* 0x000fe400078608ff */
[C---:B------:R-:W-:Y:S02]  /*5570*/  LEA R143, R22.reuse, R141, 0x1 ;  /* 0x0000008d168f7211 */ /* 0x040fe400078e08ff */
[----:B------:R-:W-:Y:S02]  /*5580*/  LEA R128, P4, R127, R21, 0x1 ;  /* 0x000000157f807211 */ /* 0x000fe400078808ff */
[-C--:B------:R-:W-:Y:S01]  /*5590*/  LEA.HI.X.SX32 R131, R23, R0.reuse, 0x1, P3 ;  /* 0x0000000017837211 */ /* 0x080fe200018f0eff */
[----:B------:R-:W-:Y:S01]  /*55a0*/  IMAD R23, R22, 0x2, R143 ;  /* 0x0000000216177824 */ /* 0x000fe200078e028f */
[----:B------:R-:W-:-:S02]  /*55b0*/  LEA.HI.X.SX32 R129, R127, R0, 0x1, P4 ;  /* 0x000000007f817211 */ /* 0x000fc400020f0eff */
[-C--:B------:R-:W-:Y:S01]  /*55c0*/  LEA R136, P3, R135, R21.reuse, 0x1 ;  /* 0x0000001587887211 */ /* 0x080fe200078608ff */
[C---:B------:R-:W-:Y:S01]  /*55d0*/  IMAD R149, R22.reuse, 0x2, R23 ;  /* 0x0000000216957824 */ /* 0x040fe200078e0217 */
[----:B------:R-:W-:Y:S02]  /*55e0*/  LEA R134, P4, R139, R21, 0x1 ;  /* 0x000000158b867211 */ /* 0x000fe400078808ff */
[-C--:B------:R-:W-:Y:S02]  /*55f0*/  LEA.HI.X.SX32 R137, R135, R0.reuse, 0x1, P3 ;  /* 0x0000000087897211 */ /* 0x080fe400018f0eff */
[----:B------:R-:W-:Y:S02]  /*5600*/  LEA.HI.X.SX32 R135, R139, R0, 0x1, P4 ;  /* 0x000000008b877211 */ /* 0x000fe400020f0eff */
[----:B------:R-:W-:Y:S02]  /*5610*/  LEA R139, R22, R149, 0x1 ;  /* 0x00000095168b7211 */ /* 0x000fe400078e08ff */
[----:B------:R-:W-:-:S02]  /*5620*/  LEA R126, P5, R133, R21, 0x1 ;  /* 0x00000015857e7211 */ /* 0x000fc400078a08ff */
[-C--:B------:R-:W-:Y:S01]  /*5630*/  LEA R146, P3, R141, R21.reuse, 0x1 ;  /* 0x000000158d927211 */ /* 0x080fe200078608ff */
[C---:B------:R-:W-:Y:S01]  /*5640*/  IMAD R155, R22.reuse, 0x2, R139 ;  /* 0x00000002169b7824 */ /* 0x040fe200078e028b */
[-C--:B------:R-:W-:Y:S02]  /*5650*/  LEA.HI.X.SX32 R127, R133, R0.reuse, 0x1, P5 ;  /* 0x00000000857f7211 */ /* 0x080fe400028f0eff */
[CC--:B------:R-:W-:Y:S01]  /*5660*/  LEA R132, P5, R145.reuse, R21.reuse, 0x1 ;  /* 0x0000001591847211 */ /* 0x0c0fe200078a08ff */
[----:B------:R-:W-:Y:S01]  /*5670*/  IMAD R22, R22, 0x2, R155 ;  /* 0x0000000216167824 */ /* 0x000fe200078e029b */
[----:B------:R-:W-:Y:S02]  /*5680*/  PRMT R12, R12, 0x7632, R12 ;  /* 0x000076320c0c7816 */ /* 0x000fe4000000000c */
[----:B------:R-:W-:Y:S02]  /*5690*/  PRMT R8, R8, 0x7632, R8 ;  /* 0x0000763208087816 */ /* 0x000fe40000000008 */
[----:B------:R-:W-:Y:S01]  /*56a0*/  LEA.HI.X.SX32 R133, R145, R0, 0x1, P5 ;  /* 0x0000000091857211 */ /* 0x000fe200028f0eff */
[----:B------:R0:W-:Y:S01]  /*56b0*/  STG.E.U16 [R26.64], R12 ;  /* 0x0000000c1a007986 */ /* 0x0001e2000c101506 */
[----:B------:R-:W-:-:S02]  /*56c0*/  LEA R144, P4, R143, R21, 0x1 ;  /* 0x000000158f907211 */ /* 0x000fc400078808ff */
[-C--:B------:R-:W-:Y:S01]  /*56d0*/  LEA.HI.X.SX32 R147, R141, R0.reuse, 0x1, P3 ;  /* 0x000000008d937211 */ /* 0x080fe200018f0eff */
[----:B------:R-:W-:Y:S01]  /*56e0*/  STG.E.U16 [R32.64], R8 ;  /* 0x0000000820007986 */ /* 0x000fe2000c101506 */
[----:B------:R-:W-:Y:S02]  /*56f0*/  PRMT R4, R4, 0x7632, R4 ;  /* 0x0000763204047816 */ /* 0x000fe40000000004 */
[-C--:B------:R-:W-:Y:S01]  /*5700*/  LEA R142, P5, R23, R21.reuse, 0x1 ;  /* 0x00000015178e7211 */ /* 0x080fe200078a08ff */
[----:B------:R-:W-:Y:S01]  /*5710*/  LDS.128 R24, [R61] ;  /* 0x000000003d187984 */ /* 0x000fe20000000c00 */
[-C--:B------:R-:W-:Y:S02]  /*5720*/  LEA R150, P3, R149, R21.reuse, 0x1 ;  /* 0x0000001595967211 */ /* 0x080fe400078608ff */
[----:B------:R-:W-:Y:S01]  /*5730*/  LEA R148, P6, R22, R21, 0x1 ;  /* 0x0000001516947211 */ /* 0x000fe200078c08ff */
[----:B------:R2:W-:Y:S01]  /*5740*/  STG.E.U16 [R34.64], R4 ;  /* 0x0000000422007986 */ /* 0x0005e2000c101506 */
[----:B------:R-:W-:-:S02]  /*5750*/  LEA.HI.X.SX32 R145, R143, R0, 0x1, P4 ;  /* 0x000000008f917211 */ /* 0x000fc400020f0eff */
[-C--:B------:R-:W-:Y:S01]  /*5760*/  LEA.HI.X.SX32 R143, R23, R0.reuse, 0x1, P5 ;  /* 0x00000000178f7211 */ /* 0x080fe200028f0eff */
[----:B------:R-:W-:Y:S01]  /*5770*/  STG.E.U16 [R36.64], R17 ;  /* 0x0000001124007986 */ /* 0x000fe2000c101506 */
[-C--:B------:R-:W-:Y:S02]  /*5780*/  LEA.HI.X.SX32 R151, R149, R0.reuse, 0x1, P3 ;  /* 0x0000000095977211 */ /* 0x080fe400018f0eff */
[-C--:B------:R-:W-:Y:S01]  /*5790*/  LEA R152, P4, R139, R21.reuse, 0x1 ;  /* 0x000000158b987211 */ /* 0x080fe200078808ff */
[----:B------:R-:W-:Y:S01]  /*57a0*/  STG.E.U16 [R42.64], R13 ;  /* 0x0000000d2a007986 */ /* 0x000fe2000c101506 */
[----:B------:R-:W-:Y:S02]  /*57b0*/  LEA R140, P5, R155, R21, 0x1 ;  /* 0x000000159b8c7211 */ /* 0x000fe400078a08ff */
[-C--:B------:R-:W-:Y:S01]  /*57c0*/  LEA.HI.X.SX32 R149, R22, R0.reuse, 0x1, P6 ;  /* 0x0000000016957211 */ /* 0x080fe200030f0eff */
[----:B------:R3:W-:Y:S01]  /*57d0*/  STG.E.U16 [R40.64], R9 ;  /* 0x0000000928007986 */ /* 0x0007e2000c101506 */
[----:B------:R-:W-:-:S02]  /*57e0*/  LEA.HI.X.SX32 R153, R139, R0, 0x1, P4 ;  /* 0x000000008b997211 */ /* 0x000fc400020f0eff */
[----:B------:R-:W-:Y:S01]  /*57f0*/  LEA.HI.X.SX32 R141, R155, R0, 0x1, P5 ;  /* 0x000000009b8d7211 */ /* 0x000fe200028f0eff */
[----:B------:R-:W4:Y:S01]  /*5800*/  LDS.128 R20, [R20] ;  /* 0x0000000014147984 */ /* 0x000f220000000c00 */
[----:B------:R-:W-:Y:S02]  /*5810*/  PRMT R0, R17, 0x7632, R0 ;  /* 0x0000763211007816 */ /* 0x000fe40000000000 */
[----:B-1----:R-:W-:Y:S01]  /*5820*/  PRMT R16, R13, 0x7632, R16 ;  /* 0x000076320d107816 */ /* 0x002fe20000000010 */
[----:B------:R1:W-:Y:S01]  /*5830*/  STG.E.U16 [R38.64], R5 ;  /* 0x0000000526007986 */ /* 0x0003e2000c101506 */
[----:B0-----:R-:W-:Y:S02]  /*5840*/  PRMT R12, R5, 0x7632, R12 ;  /* 0x00007632050c7816 */ /* 0x001fe4000000000c */
[----:B--2---:R-:W-:Y:S01]  /*5850*/  PRMT R4, R14, 0x7632, R4 ;  /* 0x000076320e047816 */ /* 0x004fe20000000004 */
[----:B------:R-:W0:Y:S01]  /*5860*/  LDS.128 R32, [R60] ;  /* 0x000000003c207984 */ /* 0x000e220000000c00 */
[----:B---3--:R-:W-:-:S02]  /*5870*/  PRMT R41, R9, 0x7632, R41 ;  /* 0x0000763209297816 */ /* 0x008fc40000000029 */
[----:B------:R-:W-:Y:S01]  /*5880*/  PRMT R8, R6, 0x7632, R8 ;  /* 0x0000763206087816 */ /* 0x000fe20000000008 */
[----:B------:R-:W2:Y:S01]  /*5890*/  LDS.128 R36, [R31] ;  /* 0x000000001f247984 */ /* 0x000ea20000000c00 */
[----:B------:R-:W-:Y:S02]  /*58a0*/  PRMT R40, R19, 0x7632, R40 ;  /* 0x0000763213287816 */ /* 0x000fe40000000028 */
[----:B------:R-:W-:Y:S01]  /*58b0*/  PRMT R42, R7, 0x7632, R42 ;  /* 0x00007632072a7816 */ /* 0x000fe2000000002a */
[----:B------:R3:W-:Y:S01]  /*58c0*/  STG.E.U16 [R52.64], R0 ;  /* 0x0000000034007986 */ /* 0x0007e2000c101506 */
[----:B-1----:R-:W-:-:S03]  /*58d0*/  PRMT R5, R10, 0x7632, R5 ;  /* 0x000076320a057816 */ /* 0x002fc60000000005 */
[----:B------:R-:W-:Y:S04]  /*58e0*/  STG.E.U16 [R48.64], R16 ;  /* 0x0000001030007986 */ /* 0x000fe8000c101506 */
[----:B------:R1:W-:Y:S04]  /*58f0*/  STG.E.U16 [R50.64], R41 ;  /* 0x0000002932007986 */ /* 0x0003e8000c101506 */
[----:B------:R-:W-:Y:S01]  /*5900*/  STG.E.U16 [R66.64], R12 ;  /* 0x0000000c42007986 */ /* 0x000fe2000c101506 */
[----:B---3--:R-:W-:-:S03]  /*5910*/  PRMT R0, R18, 0x7632, R0 ;  /* 0x0000763212007816 */ /* 0x008fc60000000000 */
[----:B------:R3:W-:Y:S04]  /*5920*/  STG.E.U16 [R64.64], R18 ;  /* 0x0000001240007986 */ /* 0x0007e8000c101506 */
[----:B------:R5:W-:Y:S01]  /*5930*/  STG.E.U16 [R62.64], R14 ;  /* 0x0000000e3e007986 */ /* 0x000be2000c101506 */
[----:B-1----:R-:W-:-:S03]  /*5940*/  PRMT R41, R11, 0x7632, R41 ;  /* 0x000076320b297816 */ /* 0x002fc60000000029 */
[----:B------:R1:W-:Y:S01]  /*5950*/  STG.E.U16 [R68.64], R10 ;  /* 0x0000000a44007986 */ /* 0x0003e2000c101506 */
[----:B----4-:R-:W-:Y:S02]  /*5960*/  PRMT R49, R20, 0x7632, R49 ;  /* 0x0000763214317816 */ /* 0x010fe40000000031 */
[----:B------:R-:W-:Y:S01]  /*5970*/  PRMT R53, R21, 0x7632, R53 ;  /* 0x0000763215357816 */ /* 0x000fe20000000035 */
[----:B------:R4:W-:Y:S01]  /*5980*/  STG.E.U16 [R46.64], R6 ;  /* 0x000000062e007986 */ /* 0x0009e2000c101506 */
[----:B---3--:R-:W-:-:S03]  /*5990*/  PRMT R64, R22, 0x7632, R64 ;  /* 0x0000763216407816 */ /* 0x008fc60000000040 */
[----:B------:R-:W-:Y:S01]  /*59a0*/  STG.E.U16 [R44.64], R0 ;  /* 0x000000002c007986 */ /* 0x000fe2000c101506 */
[----:B0-----:R-:W-:Y:S02]  /*59b0*/  PRMT R48, R32, 0x7632, R48 ;  /* 0x0000763220307816 */ /* 0x001fe40000000030 */
[----:B-----5:R-:W-:Y:S01]  /*59c0*/  PRMT R63, R26, 0x7632, R63 ;  /* 0x000076321a3f7816 */ /* 0x020fe2000000003f */
[----:B------:R0:W-:Y:S01]  /*59d0*/  STG.E.U16 [R56.64], R4 ;  /* 0x0000000438007986 */ /* 0x0001e2000c101506 */
[----:B--2---:R-:W-:Y:S02]  /*59e0*/  PRMT R52, R36, 0x7632, R52 ;  /* 0x0000763224347816 */ /* 0x004fe40000000034 */
[----:B-1----:R-:W-:Y:S01]  /*59f0*/  PRMT R68, R34, 0x7632, R68 ;  /* 0x0000763222447816 */ /* 0x002fe20000000044 */
[----:B------:R-:W-:Y:S01]  /*5a00*/  STG.E.U16 [R54.64], R5 ;  /* 0x0000000536007986 */ /* 0x000fe2000c101506 */
[----:B----4-:R-:W-:Y:S02]  /*5a10*/  PRMT R6, R15, 0x7632, R6 ;  /* 0x000076320f067816 */ /* 0x010fe40000000006 */
[----:B------:R-:W-:Y:S01]  /*5a20*/  PRMT R47, R24, 0x7632, R47 ;  /* 0x00007632182f7816 */ /* 0x000fe2000000002f */
[----:B------:R1:W-:Y:S01]  /*5a30*/  STG.E.U16 [R58.64], R8 ;  /* 0x000000083a007986 */ /* 0x0003e2000c101506 */
[----:B------:R-:W-:-:S03]  /*5a40*/  PRMT R67, R38, 0x7632, R67 ;  /* 0x0000763226437816 */ /* 0x000fc60000000043 */
[----:B------:R2:W-:Y:S01]  /*5a50*/  STG.E.U16 [R74.64], R19 ;  /* 0x000000134a007986 */ /* 0x0005e2000c101506 */
[----:B0-----:R-:W-:Y:S02]  /*5a60*/  PRMT R56, R25, 0x7632, R56 ;  /* 0x0000763219387816 */ /* 0x001fe40000000038 */
[----:B------:R-:W-:Y:S01]  /*5a70*/  PRMT R57, R37, 0x7632, R57 ;  /* 0x0000763225397816 */ /* 0x000fe20000000039 */
[----:B------:R-:W-:Y:S04]  /*5a80*/  STG.E.U16 [R72.64], R15 ;  /* 0x0000000f48007986 */ /* 0x000fe8000c101506 */
[----:B------:R0:W-:Y:S01]  /*5a90*/  STG.E.U16 [R70.64], R11 ;  /* 0x0000000b46007986 */ /* 0x0001e2000c101506 */
[----:B-1----:R-:W-:-:S03]  /*5aa0*/  PRMT R58, R33, 0x7632, R58 ;  /* 0x00007632213a7816 */ /* 0x002fc6000000003a */
[----:B------:R1:W-:Y:S01]  /*5ab0*/  STG.E.U16 [R76.64], R7 ;  /* 0x000000074c007986 */ /* 0x0003e2000c101506 */
[----:B--2---:R-:W-:Y:S02]  /*5ac0*/  PRMT R75, R23, 0x7632, R75 ;  /* 0x00007632174b7816 */ /* 0x004fe4000000004b */
[----:B------:R-:W-:Y:S01]  /*5ad0*/  PRMT R74, R39, 0x7632, R74 ;  /* 0x00007632274a7816 */ /* 0x000fe2000000004a */
[----:B------:R2:W-:Y:S04]  /*5ae0*/  STG.E.U16 [R80.64], R40 ;  /* 0x0000002850007986 */ /* 0x0005e8000c101506 */
[----:B------:R2:W-:Y:S01]  /*5af0*/  STG.E.U16 [R78.64], R6 ;  /* 0x000000064e007986 */ /* 0x0005e2000c101506 */
[----:B0-----:R-:W-:-:S03]  /*5b00*/  PRMT R70, R35, 0x7632, R70 ;  /* 0x0000763223467816 */ /* 0x001fc60000000046 */
[----:B------:R2:W-:Y:S01]  /*5b10*/  STG.E.U16 [R82.64], R41 ;  /* 0x0000002952007986 */ /* 0x0005e2000c101506 */
[----:B-1----:R-:W-:-:S03]  /*5b20*/  PRMT R76, R27, 0x7632, R76 ;  /* 0x000076321b4c7816 */ /* 0x002fc6000000004c */
[----:B------:R2:W-:Y:S04]  /*5b30*/  STG.E.U16 [R84.64], R42 ;  /* 0x0000002a54007986 */ /* 0x0005e8000c101506 */
        /* <DEDUP_REMOVED lines=32> */
[----:B------:R-:W-:Y:S06]  /*5d40*/  BAR.SYNC.DEFER_BLOCKING 0x0 ;  /* 0x0000000000007b1d */ /* 0x000fec0000010000 */
[----:B------:R2:W-:Y:S04]  /*5d50*/  STS.64 [R138], R2 ;  /* 0x000000028a007388 */ /* 0x0005e80000000a00 */
[----:B------:R-:W-:Y:S06]  /*5d60*/  BAR.SYNC.DEFER_BLOCKING 0x0 ;  /* 0x0000000000007b1d */ /* 0x000fec0000010000 */
[----:B------:R-:W-:Y:S05]  /*5d70*/  @P0 EXIT ;  /* 0x000000000000094d */ /* 0x000fea0003800000 */
[----:B--2---:R-:W0:Y:S01]  /*5d80*/  LDS R5, [R28] ;  /* 0x000000001c057984 */ /* 0x004e220000000800 */
[----:B------:R-:W-:Y:S01]  /*5d90*/  IMAD R118, R118, c[0x0][0x1cc], RZ ;  /* 0x0000730076767a24 */ /* 0x000fe200078e02ff */
[C---:B------:R-:W-:Y:S01]  /*5da0*/  SHF.L.U32 R3, R119.reuse, 0x2, RZ ;  /* 0x0000000277037819 */ /* 0x040fe200000006ff */
[----:B------:R-:W-:-:S04]  /*5db0*/  IMAD.HI R119, R119, 0x4, RZ ;  /* 0x0000000477777827 */ /* 0x000fc800078e02ff */
[C---:B------:R-:W-:Y:S02]  /*5dc0*/  IMAD.SHL.U32 R2, R118.reuse, 0x4, RZ ;  /* 0x0000000476027824 */ /* 0x040fe400078e00ff */
[----:B------:R-:W-:-:S03]  /*5dd0*/  IMAD.HI R118, R118, 0x4, RZ ;  /* 0x0000000476767827 */ /* 0x000fc600078e02ff */
[----:B------:R-:W-:-:S04]  /*5de0*/  IADD3 R2, P0, P1, R3, c[0x0][0x180], R2 ;  /* 0x0000600003027a10 */ /* 0x000fc8000791e002 */
[----:B------:R-:W-:-:S05]  /*5df0*/  IADD3.X R3, R119, c[0x0][0x184], R118, P0, P1 ;  /* 0x0000610077037a10 */ /* 0x000fca00007e2476 */
[----:B0-----:R-:W-:Y:S01]  /*5e00*/  STG.E [R2.64], R5 ;  /* 0x0000000502007986 */ /* 0x001fe2000c101906 */
[----:B------:R-:W-:Y:S05]  /*5e10*/  EXIT ;  /* 0x000000000000794d */ /* 0x000fea0003800000 */
.L_x_3:
[----:B------:R-:W-:-:S00]  /*5e20*/  BRA `(.L_x_3) ;  /* 0xfffffff000007947 */ /* 0x000fc0000383ffff */
[----:B------:R-:W-:-:S00]  /*5e30*/  NOP ;  /* 0x0000000000007918 */ /* 0x000fc00000000000 */
        /* <DEDUP_REMOVED lines=12> */
.L_x_4:


//--------------------- .nv.global.init           --------------------------
	.section	.nv.global.init,"aw",@progbits
.nv.global.init:
	.type		_$_str,@object
	.size		_$_str,(.L_0 - _$_str)
_$_str:
        /*0000*/ 	.byte	0x5f, 0x5f, 0x43, 0x55, 0x44, 0x41, 0x5f, 0x46, 0x54, 0x5a, 0x00
.L_0:


//--------------------- .nv.shared.attn_fwd       --------------------------
	.section	.nv.shared.attn_fwd,"aw",@nobits
	.sectionflags	@""
	.align	16
